def gluon_wgmma(
    a_ptr,
    b_ptr,
    c_ptr,
    M,
    N,
    K,
    stride_am,
    stride_bk,
    stride_cm,
    BLOCK_M: gl.constexpr,
    BLOCK_N: gl.constexpr,
    BLOCK_K: gl.constexpr,
    DTYPE: gl.constexpr,
    A_LAYOUT: gl.constexpr,
    B_LAYOUT: gl.constexpr,
    C_LAYOUT: gl.constexpr,
    B_SHAPE: gl.constexpr,
    TRANS_B: gl.constexpr,
    NUM_BUFFERS: gl.constexpr,
    NUM_WARPS: gl.constexpr,
):
    a_desc = tma.make_tensor_descriptor(
        a_ptr, [M, K], [stride_am, 1], [BLOCK_M, BLOCK_K], A_LAYOUT
    )
    b_desc = tma.make_tensor_descriptor(
        b_ptr,
        [N, K] if TRANS_B else [K, N],
        [stride_bk, 1],
        B_SHAPE,
        B_LAYOUT,
    )
    c_desc = tma.make_tensor_descriptor(
        c_ptr, [M, N], [stride_cm, 1], [BLOCK_M, BLOCK_N], C_LAYOUT
    )

    a_bufs = gl.allocate_shared_memory(
        DTYPE, [NUM_BUFFERS, BLOCK_M, BLOCK_K], A_LAYOUT
    )
    b_bufs = gl.allocate_shared_memory(DTYPE, [NUM_BUFFERS] + B_SHAPE, B_LAYOUT)

    pid_m = gl.program_id(0)
    pid_n = gl.program_id(1)
    off_m = pid_m * BLOCK_M
    off_n = pid_n * BLOCK_N

    mma_layout: gl.constexpr = pick_wgmma_layout(DTYPE, BLOCK_M, BLOCK_N, NUM_WARPS)
    acc = warpgroup_mma_init(
        gl.zeros((BLOCK_M, BLOCK_N), dtype=gl.float32, layout=mma_layout)
    )

    bars = gl.allocate_shared_memory(
        gl.int64, [NUM_BUFFERS, 1], mbarrier.MBarrierLayout()
    )
    for i in gl.static_range(NUM_BUFFERS):
        mbarrier.init(bars.index(i), count=1)
    idx = 0
    phase = 0

    for k in range(0, K, BLOCK_K):
        a = a_bufs.index(idx)
        b = b_bufs.index(idx)
        bar = bars.index(idx)
        mbarrier.expect(bar, a_desc.block_type.nbytes + b_desc.block_type.nbytes)
        tma.async_copy_global_to_shared(a_desc, [off_m, k], bar, a)
        tma.async_copy_global_to_shared(
            b_desc, [off_n, k] if TRANS_B else [k, off_n], bar, b
        )
        mbarrier.wait(bar, phase=phase)

        if TRANS_B:
            b = b.permute((1, 0))
        acc = warpgroup_mma_wait(num_outstanding=0, deps=(acc,))
        acc = warpgroup_mma(a, b, acc, is_async=True)

        idx += 1
        if idx == NUM_BUFFERS:
            idx = 0
            phase ^= 1

    acc = warpgroup_mma_wait(num_outstanding=0, deps=(acc,))
    for i in gl.static_range(NUM_BUFFERS):
        mbarrier.invalidate(bars.index(i))

    c_smem = gl.allocate_shared_memory(DTYPE, [BLOCK_M, BLOCK_N], C_LAYOUT)
    c_smem.store(acc.to(DTYPE))
    fence_async_shared()
    tma.async_copy_shared_to_global(c_desc, [off_m, off_n], c_smem)
    tma.store_wait(pendings=0)

# config = {"BLOCK_K": 128, "BLOCK_M": 64, "BLOCK_N": 256, "arch": "sm_90", "dtype": "fp16", "num_buffers": 4, "num_warps": 4, "trans_b": 1}
# arch = sm_90


// ===== COMPILED SASS (sm_90a) =====

	.target	sm_90a

	.elftype	@"ET_EXEC"


//--------------------- .note.nv.tkinfo           --------------------------
	.section	.note.nv.tkinfo,"",@"SHT_NOTE"
	.sectionflags	@"SHF_NOTE_NV_TKINFO"
	.tkinfo
        /*0018*/ 	.word	0x00000002
        /*0030*/ 	.string	""
        /*0030*/ 	.string	"ptxas"
        /*0030*/ 	.string	"Cuda compilation tools, release 13.0, V13.0.88"
        /*0030*/ 	.string	"Build cuda_13.0.r13.0/compiler.36424714_0"
        /*0030*/ 	.string	"-v  -suppress-debug-info  -lineinfo  -arch sm_90a "



//--------------------- .note.nv.cuinfo           --------------------------
	.section	.note.nv.cuinfo,"",@"SHT_NOTE"
	.sectionflags	@"SHF_NOTE_NV_CUINFO"
        /*0018*/ 	.short	0x0002
        /*001a*/ 	.short	0x005a
        /*001c*/ 	.short	0x0082
	.zero		2


//--------------------- .nv.info                  --------------------------
	.section	.nv.info,"",@"SHT_CUDA_INFO"
	.align	4


	//----- nvinfo : EIATTR_REGCOUNT
	.align		4
        /*0000*/ 	.byte	0x04, 0x2f
        /*0002*/ 	.short	(.L_1 - .L_0)
	.align		4
.L_0:
        /*0004*/ 	.word	index@(gluon_wgmma)
        /*0008*/ 	.word	0x0000009a


	//----- nvinfo : EIATTR_FRAME_SIZE
	.align		4
.L_1:
        /*000c*/ 	.byte	0x04, 0x11
        /*000e*/ 	.short	(.L_3 - .L_2)
	.align		4
.L_2:
        /*0010*/ 	.word	index@(gluon_wgmma)
        /*0014*/ 	.word	0x00000000


	//----- nvinfo : EIATTR_MIN_STACK_SIZE
	.align		4
.L_3:
        /*0018*/ 	.byte	0x04, 0x12
        /*001a*/ 	.short	(.L_5 - .L_4)
	.align		4
.L_4:
        /*001c*/ 	.word	index@(gluon_wgmma)
        /*0020*/ 	.word	0x00000000
.L_5:


//--------------------- .nv.compat                --------------------------
	.section	.nv.compat,"",@"SHT_CUDA_COMPAT_INFO"
	.align	4
        /*0000*/ 	.byte	0x02, 0x09, 0x01, 0x00, 0x02, 0x02, 0x04, 0x00, 0x02, 0x05, 0x05, 0x00, 0x03, 0x07, 0x01, 0x01
        /*0010*/ 	.byte	0x02, 0x03, 0x03, 0x00, 0x02, 0x06, 0x01, 0x00, 0x04, 0x0b, 0x08, 0x00, 0x00, 0x00, 0x00, 0x00
        /*0020*/ 	.byte	0x00, 0x00, 0x00, 0x00


//--------------------- .nv.info.gluon_wgmma      --------------------------
	.section	.nv.info.gluon_wgmma,"",@"SHT_CUDA_INFO"
	.sectionflags	@""
	.align	4


	//----- nvinfo : EIATTR_CUDA_API_VERSION
	.align		4
        /*0000*/ 	.byte	0x04, 0x37
        /*0002*/ 	.short	(.L_7 - .L_6)
.L_6:
        /*0004*/ 	.word	0x00000082


	//----- nvinfo : EIATTR_KPARAM_INFO
	.align		4
.L_7:
        /*0008*/ 	.byte	0x04, 0x17
        /*000a*/ 	.short	(.L_9 - .L_8)
.L_8:
        /*000c*/ 	.word	0x00000000
        /*0010*/ 	.short	0x000a
        /*0012*/ 	.short	0x0048
        /*0014*/ 	.byte	0x00, 0xf4, 0x21, 0x00


	//----- nvinfo : EIATTR_KPARAM_INFO
	.align		4
.L_9:
        /*0018*/ 	.byte	0x04, 0x17
        /*001a*/ 	.short	(.L_11 - .L_10)
.L_10:
        /*001c*/ 	.word	0x00000000
        /*0020*/ 	.short	0x0009
        /*0022*/ 	.short	0x0040
        /*0024*/ 	.byte	0x00, 0xf4, 0x21, 0x00


	//----- nvinfo : EIATTR_KPARAM_INFO
	.align		4
.L_11:
        /*0028*/ 	.byte	0x04, 0x17
        /*002a*/ 	.short	(.L_13 - .L_12)
.L_12:
        /*002c*/ 	.word	0x00000000
        /*0030*/ 	.short	0x0008
        /*0032*/ 	.short	0x0038
        /*0034*/ 	.byte	0x00, 0xf0, 0x21, 0x00


	//----- nvinfo : EIATTR_KPARAM_INFO
	.align		4
.L_13:
        /*0038*/ 	.byte	0x04, 0x17
        /*003a*/ 	.short	(.L_15 - .L_14)
.L_14:
        /*003c*/ 	.word	0x00000000
        /*0040*/ 	.short	0x0007
        /*0042*/ 	.short	0x0030
        /*0044*/ 	.byte	0x00, 0xf0, 0x21, 0x00


	//----- nvinfo : EIATTR_KPARAM_INFO
	.align		4
.L_15:
        /*0048*/ 	.byte	0x04, 0x17
        /*004a*/ 	.short	(.L_17 - .L_16)
.L_16:
        /*004c*/ 	.word	0x00000000
        /*0050*/ 	.short	0x0006
        /*0052*/ 	.short	0x0028
        /*0054*/ 	.byte	0x00, 0xf0, 0x21, 0x00


	//----- nvinfo : EIATTR_KPARAM_INFO
	.align		4
.L_17:
        /*0058*/ 	.byte	0x04, 0x17
        /*005a*/ 	.short	(.L_19 - .L_18)
.L_18:
        /*005c*/ 	.word	0x00000000
        /*0060*/ 	.short	0x0005
        /*0062*/ 	.short	0x0020
        /*0064*/ 	.byte	0x00, 0xf0, 0x11, 0x00


	//----- nvinfo : EIATTR_KPARAM_INFO
	.align		4
.L_19:
        /*0068*/ 	.byte	0x04, 0x17
        /*006a*/ 	.short	(.L_21 - .L_20)
.L_20:
        /*006c*/ 	.word	0x00000000
        /*0070*/ 	.short	0x0004
        /*0072*/ 	.short	0x001c
        /*0074*/ 	.byte	0x00, 0xf0, 0x11, 0x00


	//----- nvinfo : EIATTR_KPARAM_INFO
	.align		4
.L_21:
        /*0078*/ 	.byte	0x04, 0x17
        /*007a*/ 	.short	(.L_23 - .L_22)
.L_22:
        /*007c*/ 	.word	0x00000000
        /*0080*/ 	.short	0x0003
        /*0082*/ 	.short	0x0018
        /*0084*/ 	.byte	0x00, 0xf0, 0x11, 0x00


	//----- nvinfo : EIATTR_KPARAM_INFO
	.align		4
.L_23:
        /*0088*/ 	.byte	0x04, 0x17
        /*008a*/ 	.short	(.L_25 - .L_24)
.L_24:
        /*008c*/ 	.word	0x00000000
        /*0090*/ 	.short	0x0002
        /*0092*/ 	.short	0x0010
        /*0094*/ 	.byte	0x00, 0xf4, 0x21, 0x00


	//----- nvinfo : EIATTR_KPARAM_INFO
	.align		4
.L_25:
        /*0098*/ 	.byte	0x04, 0x17
        /*009a*/ 	.short	(.L_27 - .L_26)
.L_26:
        /*009c*/ 	.word	0x00000000
        /*00a0*/ 	.short	0x0001
        /*00a2*/ 	.short	0x0008
        /*00a4*/ 	.byte	0x00, 0xf4, 0x21, 0x00


	//----- nvinfo : EIATTR_KPARAM_INFO
	.align		4
.L_27:
        /*00a8*/ 	.byte	0x04, 0x17
        /*00aa*/ 	.short	(.L_29 - .L_28)
.L_28:
        /*00ac*/ 	.word	0x00000000
        /*00b0*/ 	.short	0x0000
        /*00b2*/ 	.short	0x0000
        /*00b4*/ 	.byte	0x00, 0xf4, 0x21, 0x00


	//----- nvinfo : EIATTR_SPARSE_MMA_MASK
	.align		4
.L_29:
        /*00b8*/ 	.byte	0x03, 0x50
        /*00ba*/ 	.short	0x0000


	//----- nvinfo : EIATTR_MAXREG_COUNT
	.align		4
        /*00bc*/ 	.byte	0x03, 0x1b
        /*00be*/ 	.short	0x00ff


	//----- nvinfo : EIATTR_NUM_BARRIERS
	.align		4
        /*00c0*/ 	.byte	0x02, 0x4c
        /*00c2*/ 	.byte	0x01
	.zero		1


	//----- nvinfo : EIATTR_MERCURY_ISA_VERSION
	.align		4
        /*00c4*/ 	.byte	0x03, 0x5f
        /*00c6*/ 	.short	0x0101


	//----- nvinfo : EIATTR_INT_WARP_WIDE_INSTR_OFFSETS
	.align		4
        /*00c8*/ 	.byte	0x04, 0x31
        /*00ca*/ 	.short	(.L_31 - .L_30)


	//   ....[0]....
.L_30:
        /*00cc*/ 	.word	0x00001320


	//   ....[1]....
        /*00d0*/ 	.word	0x00001340


	//   ....[2]....
        /*00d4*/ 	.word	0x00001350


	//   ....[3]....
        /*00d8*/ 	.word	0x00001360


	//   ....[4]....
        /*00dc*/ 	.word	0x00001470


	//   ....[5]....
        /*00e0*/ 	.word	0x00001db0


	//   ....[6]....
        /*00e4*/ 	.word	0x00001dc0


	//   ....[7]....
        /*00e8*/ 	.word	0x00001ea0


	//   ....[8]....
        /*00ec*/ 	.word	0x00001eb0


	//----- nvinfo : EIATTR_COOP_GROUP_MASK_REGIDS
	.align		4
.L_31:
        /*00f0*/ 	.byte	0x04, 0x29
        /*00f2*/ 	.short	(.L_33 - .L_32)


	//   ....[0]....
.L_32:
        /*00f4*/ 	.word	0xffffffff


	//   ....[1]....
        /*00f8*/ 	.word	0xffffffff


	//   ....[2]....
        /*00fc*/ 	.word	0xffffffff


	//----- nvinfo : EIATTR_COOP_GROUP_INSTR_OFFSETS
	.align		4
.L_33:
        /*0100*/ 	.byte	0x04, 0x28
        /*0102*/ 	.short	(.L_35 - .L_34)


	//   ....[0]....
.L_34:
        /*0104*/ 	.word	0x00000150


	//   ....[1]....
        /*0108*/ 	.word	0x00000700


	//   ....[2]....
        /*010c*/ 	.word	0x00000cf0


	//----- nvinfo : EIATTR_MBARRIER_INSTR_OFFSETS
	.align		4
.L_35:
        /*0110*/ 	.byte	0x04, 0x39
        /*0112*/ 	.short	(.L_37 - .L_36)


	//   ....[0]....
.L_36:
        /*0114*/ 	.word	0x000014d0
        /*0118*/ 	.word	0x000000ff
        /*011c*/ 	.word	0x00050000
        /*0120*/ 	.short	0x0100
        /*0122*/ 	.byte	0x14
	.zero		1


	//   ....[1]....
        /*0124*/ 	.word	0x00001660
        /*0128*/ 	.word	0x000000ff
        /*012c*/ 	.word	0x00050008
        /*0130*/ 	.short	0x0100
        /*0132*/ 	.byte	0x14
	.zero		1


	//   ....[2]....
        /*0134*/ 	.word	0x000017f0
        /*0138*/ 	.word	0x000000ff
        /*013c*/ 	.word	0x00050010
        /*0140*/ 	.short	0x0100
        /*0142*/ 	.byte	0x14
	.zero		1


	//   ....[3]....
        /*0144*/ 	.word	0x00001890
        /*0148*/ 	.word	0x000000ff
        /*014c*/ 	.word	0x00050018
        /*0150*/ 	.short	0x0100
        /*0152*/ 	.byte	0x14
	.zero		1


	//   ....[4]....
        /*0154*/ 	.word	0x00001f70
        /*0158*/ 	.word	0x000000ff
        /*015c*/ 	.word	0x00050000
        /*0160*/ 	.short	0x010a
        /*0162*/ 	.byte	0x1f
	.zero		1


	//   ....[5]....
        /*0164*/ 	.word	0x00002390
        /*0168*/ 	.word	0x000000ff
        /*016c*/ 	.word	0x00050000
        /*0170*/ 	.short	0x0108
        /*0172*/ 	.byte	0x14
	.zero		1


	//   ....[6]....
        /*0174*/ 	.word	0x00002490
        /*0178*/ 	.word	0x000000ff
        /*017c*/ 	.word	0x00050008
        /*0180*/ 	.short	0x0108
        /*0182*/ 	.byte	0x14
	.zero		1


	//   ....[7]....
        /*0184*/ 	.word	0x00002580
        /*0188*/ 	.word	0x000000ff
        /*018c*/ 	.word	0x00050010
        /*0190*/ 	.short	0x0108
        /*0192*/ 	.byte	0x14
	.zero		1


	//   ....[8]....
        /*0194*/ 	.word	0x00002670
        /*0198*/ 	.word	0x000000ff
        /*019c*/ 	.word	0x00050018
        /*01a0*/ 	.short	0x0108
        /*01a2*/ 	.byte	0x14
	.zero		1


	//   ....[9]....
        /*01a4*/ 	.word	0x00002980
        /*01a8*/ 	.word	0x000000ff
        /*01ac*/ 	.word	0x00050000
        /*01b0*/ 	.short	0x010a
        /*01b2*/ 	.byte	0x1f
	.zero		1


	//----- nvinfo : EIATTR_NUM_MBARRIERS
	.align		4
.L_37:
        /*01b4*/ 	.byte	0x03, 0x38
        /*01b6*/ 	.short	0x0004


	//----- nvinfo : EIATTR_EXIT_INSTR_OFFSETS
	.align		4
        /*01b8*/ 	.byte	0x04, 0x1c
        /*01ba*/ 	.short	(.L_39 - .L_38)


	//   ....[0]....
.L_38:
        /*01bc*/ 	.word	0x00002970


	//----- nvinfo : EIATTR_REQNTID
	.align		4
.L_39:
        /*01c0*/ 	.byte	0x04, 0x10
        /*01c2*/ 	.short	(.L_41 - .L_40)
.L_40:
        /*01c4*/ 	.word	0x00000080
        /*01c8*/ 	.word	0x00000001
        /*01cc*/ 	.word	0x00000001


	//----- nvinfo : EIATTR_CRS_STACK_SIZE
	.align		4
.L_41:
        /*01d0*/ 	.byte	0x04, 0x1e
        /*01d2*/ 	.short	(.L_43 - .L_42)
.L_42:
        /*01d4*/ 	.word	0x00000000


	//----- nvinfo : EIATTR_CBANK_PARAM_SIZE
	.align		4
.L_43:
        /*01d8*/ 	.byte	0x03, 0x19
        /*01da*/ 	.short	0x0050


	//----- nvinfo : EIATTR_PARAM_CBANK
	.align		4
        /*01dc*/ 	.byte	0x04, 0x0a
        /*01de*/ 	.short	(.L_45 - .L_44)
	.align		4
.L_44:
        /*01e0*/ 	.word	index@(.nv.constant0.gluon_wgmma)
        /*01e4*/ 	.short	0x0210
        /*01e6*/ 	.short	0x0050


	//----- nvinfo : EIATTR_SW_WAR
	.align		4
.L_45:
        /*01e8*/ 	.byte	0x04, 0x36
        /*01ea*/ 	.short	(.L_47 - .L_46)
.L_46:
        /*01ec*/ 	.word	0x00000008
.L_47:


//--------------------- .nv.callgraph             --------------------------
	.section	.nv.callgraph,"",@"SHT_CUDA_CALLGRAPH"
	.align	4
	.sectionentsize	8
	.align		4
        /*0000*/ 	.word	0x00000000
	.align		4
        /*0004*/ 	.word	0xffffffff
	.align		4
        /*0008*/ 	.word	0x00000000
	.align		4
        /*000c*/ 	.word	0xfffffffe
	.align		4
        /*0010*/ 	.word	0x00000000
	.align		4
        /*0014*/ 	.word	0xfffffffd
	.align		4
        /*0018*/ 	.word	0x00000000
	.align		4
        /*001c*/ 	.word	0xfffffffc


//--------------------- .text.gluon_wgmma         --------------------------
	.section	.text.gluon_wgmma,"ax",@progbits
	.align	128
        .global         gluon_wgmma
        .type           gluon_wgmma,@function
        .size           gluon_wgmma,(.L_x_52 - gluon_wgmma)
        .other          gluon_wgmma,@"STO_CUDA_ENTRY STV_DEFAULT"
gluon_wgmma:
.text.gluon_wgmma:
[----:B------:R-:W-:Y:S01]  /*0000*/  LDC R1, c[0x0][0x28] ;  /* 0x00000a00ff017b82 */ /* 0x000fe20000000800 */
[----:B------:R-:W1:Y:S07]  /*0010*/  S2R R0, SR_TID.X ;  /* 0x0000000000007919 */ /* 0x000e6e0000002100 */
[----:B------:R-:W2:Y:S01]  /*0020*/  S2UR UR4, SR_CgaCtaId ;  /* 0x00000000000479c3 */ /* 0x000ea20000008800 */
[----:B------:R-:W-:Y:S01]  /*0030*/  UMOV UR20, 0x400 ;  /* 0x0000040000147882 */ /* 0x000fe20000000000 */
[----:B------:R-:W-:Y:S01]  /*0040*/  ULDC UR6, c[0x0][0xc] ;  /* 0x0000030000067ab9 */ /* 0x000fe20000000800 */
[----:B------:R-:W-:Y:S01]  /*0050*/  ULDC.64 UR26, c[0x0][0x250] ;  /* 0x00009400001a7ab9 */ /* 0x000fe20000000a00 */
[----:B------:R-:W-:Y:S04]  /*0060*/  BSSY B0, `(.L_x_0) ;  /* 0x000001f000007945 */ /* 0x000fe80003800000 */
[----:B------:R-:W3:Y:S08]  /*0070*/  LDC R4, c[0x0][0x228] ;  /* 0x00008a00ff047b82 */ /* 0x000ef00000000800 */
[----:B------:R-:W4:Y:S08]  /*0080*/  LDC R13, c[0x0][0x230] ;  /* 0x00008c00ff0d7b82 */ /* 0x000f300000000800 */
[----:B------:R-:W-:Y:S01]  /*0090*/  S2UR UR32, SR_CTAID.Y ;  /* 0x00000000002079c3 */ /* 0x000fe20000002600 */
[----:B--2---:R-:W-:-:S03]  /*00a0*/  ULEA UR20, UR4, UR20, 0x18 ;  /* 0x0000001404147291 */ /* 0x004fc6000f8ec03f */
[----:B------:R-:W-:Y:S01]  /*00b0*/  ULDC UR4, c[0x0][0x10] ;  /* 0x0000040000047ab9 */ /* 0x000fe20000000800 */
[----:B-1----:R-:W-:-:S03]  /*00c0*/  LOP3.LUT R6, R0, 0x7f, RZ, 0xc0, !PT ;  /* 0x0000007f00067812 */ /* 0x002fc600078ec0ff */
[----:B------:R-:W1:Y:S01]  /*00d0*/  S2UR UR5, SR_CTAID.Z ;  /* 0x00000000000579c3 */ /* 0x000e620000002700 */
[----:B---3--:R-:W-:Y:S01]  /*00e0*/  VIADD R4, R4, 0xffffffff ;  /* 0xffffffff04047836 */ /* 0x008fe20000000000 */
[C---:B------:R-:W-:Y:S02]  /*00f0*/  ISETP.GE.U32.AND P0, PT, R6.reuse, 0x20, PT ;  /* 0x000000200600780c */ /* 0x040fe40003f06070 */
[C---:B------:R-:W-:Y:S02]  /*0100*/  ISETP.NE.U32.AND P2, PT, R6.reuse, RZ, PT ;  /* 0x000000ff0600720c */ /* 0x040fe40003f45070 */
[----:B------:R-:W-:Y:S02]  /*0110*/  LEA R12, R6, UR20, 0x2 ;  /* 0x00000014060c7c11 */ /* 0x000fe4000f8e10ff */
[----:B------:R-:W2:Y:S01]  /*0120*/  S2UR UR33, SR_CTAID.X ;  /* 0x00000000002179c3 */ /* 0x000ea20000002500 */
[----:B----4-:R-:W-:-:S06]  /*0130*/  VIADD R9, R13, 0xffffffff ;  /* 0xffffffff0d097836 */ /* 0x010fcc0000000000 */
[----:B------:R3:W-:Y:S01]  /*0140*/  @!P0 STS [R12], RZ ;  /* 0x000000ff0c008388 */ /* 0x0007e20000000800 */
[----:B------:R-:W-:-:S03]  /*0150*/  NOP ;  /* 0x0000000000007918 */ /* 0x000fc60000000000 */
[----:B------:R3:W-:Y:S01]  /*0160*/  @!P2 STS [UR20+0x24], R4 ;  /* 0x00002404ff00a988 */ /* 0x0007e20008000814 */
[----:B-1----:R-:W-:-:S03]  /*0170*/  UIMAD UR4, UR5, UR4, UR32 ;  /* 0x00000004050472a4 */ /* 0x002fc6000f8e0220 */
[----:B------:R3:W-:Y:S01]  /*0180*/  @!P2 STS [UR20+0x20], R9 ;  /* 0x00002009ff00a988 */ /* 0x0007e20008000814 */
[----:B--2---:R-:W-:-:S04]  /*0190*/  UIMAD UR4, UR4, UR6, UR33 ;  /* 0x00000006040472a4 */ /* 0x004fc8000f8e0221 */
[----:B------:R-:W-:-:S03]  /*01a0*/  UIMAD UR5, UR4, 0x180, URZ ;  /* 0x00000180040578a4 */ /* 0x000fc6000f8e023f */
[----:B------:R-:W-:Y:S01]  /*01b0*/  UMOV UR4, URZ ;  /* 0x0000003f00047c82 */ /* 0x000fe20008000000 */
[----:B------:R-:W-:-:S04]  /*01c0*/  UIADD3 UR22, UP0, UR5, UR26, URZ ;  /* 0x0000001a05167290 */ /* 0x000fc8000ff1e03f */
[----:B------:R-:W-:Y:S01]  /*01d0*/  ULEA.HI.X.SX32 UR23, UR5, UR27, 0x1, UP0 ;  /* 0x0000001b05177291 */ /* 0x000fe200080f0e3f */
[----:B---3--:R-:W-:Y:S11]  /*01e0*/  @P2 BRA `(.L_x_1) ;  /* 0x0000000000182947 */ /* 0x008ff60003800000 */
[----:B------:R-:W1:Y:S01]  /*01f0*/  LDS R2, [UR20+0x8] ;  /* 0x00000814ff027984 */ /* 0x000e620008000800 */
[----:B------:R-:W2:Y:S01]  /*0200*/  LDC.64 R10, c[0x0][0x210] ;  /* 0x00008400ff0a7b82 */ /* 0x000ea20000000a00 */
[----:B------:R-:W-:Y:S02]  /*0210*/  IMAD.MOV.U32 R3, RZ, RZ, 0x70 ;  /* 0x00000070ff037424 */ /* 0x000fe400078e00ff */
[----:B--2---:R2:W-:Y:S03]  /*0220*/  STS.64 [UR20], R10 ;  /* 0x0000000aff007988 */ /* 0x0045e60008000a14 */
[----:B-1----:R-:W-:-:S05]  /*0230*/  LOP3.LUT R2, R2, 0x10, R3, 0xd8, !PT ;  /* 0x0000001002027812 */ /* 0x002fca00078ed803 */
[----:B------:R2:W-:Y:S02]  /*0240*/  STS [UR20+0x8], R2 ;  /* 0x00000802ff007988 */ /* 0x0005e40008000814 */
.L_x_1:
[----:B------:R-:W-:Y:S05]  /*0250*/  BSYNC B0 ;  /* 0x0000000000007941 */ /* 0x000fea0003800000 */
.L_x_0:
[----:B------:R-:W-:Y:S04]  /*0260*/  BSSY B0, `(.L_x_2) ;  /* 0x000000a000007945 */ /* 0x000fe80003800000 */
[----:B------:R-:W-:Y:S05]  /*0270*/  @P2 BRA `(.L_x_3) ;  /* 0x0000000000202947 */ /* 0x000fea0003800000 */
[----:B--2---:R-:W1:Y:S01]  /*0280*/  LDS R2, [UR20+0x34] ;  /* 0x00003414ff027984 */ /* 0x004e620008000800 */
[----:B------:R-:W-:Y:S02]  /*0290*/  IMAD.MOV.U32 R3, RZ, RZ, 0x3f000000 ;  /* 0x3f000000ff037424 */ /* 0x000fe400078e00ff */
[----:B------:R-:W-:Y:S01]  /*02a0*/  @!P2 IMAD.MOV.U32 R5, RZ, RZ, 0x3f ;  /* 0x0000003fff05a424 */ /* 0x000fe200078e00ff */
[----:B------:R-:W2:Y:S02]  /*02b0*/  @!P2 LDS R8, [UR20+0x38] ;  /* 0x00003814ff08a984 */ /* 0x000ea40008000800 */
[----:B-1----:R-:W-:Y:S02]  /*02c0*/  LOP3.LUT R2, R2, 0xff000000, R3, 0xb8, !PT ;  /* 0xff00000002027812 */ /* 0x002fe400078eb803 */
[----:B--2---:R-:W-:-:S03]  /*02d0*/  @!P2 LOP3.LUT R3, R8, 0xff, R5, 0xb8, !PT ;  /* 0x000000ff0803a812 */ /* 0x004fc600078eb805 */
[----:B------:R1:W-:Y:S04]  /*02e0*/  STS [UR20+0x34], R2 ;  /* 0x00003402ff007988 */ /* 0x0003e80008000814 */
[----:B------:R1:W-:Y:S02]  /*02f0*/  @!P2 STS [UR20+0x38], R3 ;  /* 0x00003803ff00a988 */ /* 0x0003e40008000814 */
.L_x_3:
[----:B------:R-:W-:Y:S05]  /*0300*/  BSYNC B0 ;  /* 0x0000000000007941 */ /* 0x000fea0003800000 */
.L_x_2:
[----:B------:R-:W-:Y:S04]  /*0310*/  BSSY B0, `(.L_x_4) ;  /* 0x000000e000007945 */ /* 0x000fe80003800000 */
[----:B------:R-:W-:Y:S05]  /*0320*/  @P2 BRA `(.L_x_5) ;  /* 0x0000000000302947 */ /* 0x000fea0003800000 */
[----:B-1----:R-:W1:Y:S01]  /*0330*/  LDS R3, [UR20+0x34] ;  /* 0x00003414ff037984 */ /* 0x002e620008000800 */
[----:B--2---:R-:W2:Y:S03]  /*0340*/  LDC.64 R10, c[0x0][0x238] ;  /* 0x00008e00ff0a7b82 */ /* 0x004ea60000000a00 */
[----:B------:R-:W3:Y:S01]  /*0350*/  LDS R2, [UR20+0x1c] ;  /* 0x00001c14ff027984 */ /* 0x000ee20008000800 */
[C---:B--2---:R-:W-:Y:S01]  /*0360*/  SHF.L.U64.HI R8, R10.reuse, 0x1, R11 ;  /* 0x000000010a087819 */ /* 0x044fe2000001020b */
[----:B------:R-:W-:-:S03]  /*0370*/  IMAD.SHL.U32 R5, R10, 0x2, RZ ;  /* 0x000000020a057824 */ /* 0x000fc600078e00ff */
[--C-:B------:R-:W-:Y:S02]  /*0380*/  SHF.R.U32.HI R7, RZ, 0x4, R8.reuse ;  /* 0x00000004ff077819 */ /* 0x100fe40000011608 */
[----:B------:R-:W-:-:S05]  /*0390*/  SHF.R.U64 R5, R5, 0x4, R8 ;  /* 0x0000000405057819 */ /* 0x000fca0000001208 */
[----:B------:R4:W-:Y:S01]  /*03a0*/  STS [UR20+0xc], R5 ;  /* 0x00000c05ff007988 */ /* 0x0009e20008000814 */
[----:B-1----:R-:W-:Y:S02]  /*03b0*/  LOP3.LUT R3, R3, 0x7, RZ, 0xb8, !PT ;  /* 0x0000000703037812 */ /* 0x002fe400078eb8ff */
[----:B---3--:R-:W-:-:S03]  /*03c0*/  LOP3.LUT R2, R2, 0xf, R7, 0xb8, !PT ;  /* 0x0000000f02027812 */ /* 0x008fc600078eb807 */
[----:B------:R4:W-:Y:S04]  /*03d0*/  STS [UR20+0x34], R3 ;  /* 0x00003403ff007988 */ /* 0x0009e80008000814 */
[----:B------:R4:W-:Y:S02]  /*03e0*/  STS [UR20+0x1c], R2 ;  /* 0x00001c02ff007988 */ /* 0x0009e40008000814 */
.L_x_5:
[----:B------:R-:W-:Y:S05]  /*03f0*/  BSYNC B0 ;  /* 0x0000000000007941 */ /* 0x000fea0003800000 */
.L_x_4:
[----:B------:R-:W-:Y:S04]  /*0400*/  BSSY B1, `(.L_x_6) ;  /* 0x000001a000017945 */ /* 0x000fe80003800000 */
[----:B------:R-:W-:Y:S04]  /*0410*/  BSSY B0, `(.L_x_7) ;  /* 0x0000015000007945 */ /* 0x000fe80003800000 */
[----:B------:R-:W-:Y:S05]  /*0420*/  @P2 BRA `(.L_x_8) ;  /* 0x0000000000202947 */ /* 0x000fea0003800000 */
[----:B-12-4-:R-:W1:Y:S02]  /*0430*/  LDS R2, [UR20+0x34] ;  /* 0x00003414ff027984 */ /* 0x016e640008000800 */
[----:B-1----:R-:W-:-:S05]  /*0440*/  LOP3.LUT R2, R2, 0x38, RZ, 0xb8, !PT ;  /* 0x0000003802027812 */ /* 0x002fca00078eb8ff */
[----:B------:R1:W-:Y:S01]  /*0450*/  STS [UR20+0x34], R2 ;  /* 0x00003402ff007988 */ /* 0x0003e20008000814 */
[----:B------:R-:W-:Y:S05]  /*0460*/  @P2 BRA `(.L_x_9) ;  /* 0x0000000000202947 */ /* 0x000fea0003800000 */
[----:B-1----:R-:W1:Y:S01]  /*0470*/  LDS R2, [UR20+0x8] ;  /* 0x00000814ff027984 */ /* 0x002e620008000800 */
[----:B------:R-:W-:-:S05]  /*0480*/  IMAD.MOV.U32 R3, RZ, RZ, 0x780 ;  /* 0x00000780ff037424 */ /* 0x000fca00078e00ff */
[----:B-1----:R-:W-:-:S05]  /*0490*/  LOP3.LUT R2, R2, 0x300, R3, 0xd8, !PT ;  /* 0x0000030002027812 */ /* 0x002fca00078ed803 */
[----:B------:R3:W-:Y:S02]  /*04a0*/  STS [UR20+0x8], R2 ;  /* 0x00000802ff007988 */ /* 0x0007e40008000814 */
.L_x_8:
[----:B------:R-:W-:Y:S05]  /*04b0*/  @P2 BRA `(.L_x_10) ;  /* 0x0000000000282947 */ /* 0x000fea0003800000 */
[----:B-1234-:R-:W1:Y:S02]  /*04c0*/  LDS R2, [UR20+0x8] ;  /* 0x00000814ff027984 */ /* 0x01ee640008000800 */
[----:B-1----:R-:W-:-:S05]  /*04d0*/  LOP3.LUT R2, R2, 0x1800, RZ, 0xb8, !PT ;  /* 0x0000180002027812 */ /* 0x002fca00078eb8ff */
[----:B------:R2:W-:Y:S02]  /*04e0*/  STS [UR20+0x8], R2 ;  /* 0x00000802ff007988 */ /* 0x0005e40008000814 */
.L_x_9:
[----:B------:R-:W-:Y:S05]  /*04f0*/  @P2 BREAK B0 ;  /* 0x0000000000002942 */ /* 0x000fea0003800000 */
[----:B------:R-:W-:Y:S05]  /*0500*/  @P2 BRA `(.L_x_11) ;  /* 0x0000000000242947 */ /* 0x000fea0003800000 */
[----:B------:R-:W3:Y:S01]  /*0510*/  LDS R3, [UR20+0x8] ;  /* 0x00000814ff037984 */ /* 0x000ee20008000800 */
[----:B-12---:R-:W-:-:S05]  /*0520*/  IMAD.MOV.U32 R2, RZ, RZ, 0x6000 ;  /* 0x00006000ff027424 */ /* 0x006fca00078e00ff */
[----:B---3--:R-:W-:-:S04]  /*0530*/  LOP3.LUT R2, R3, 0x6000, R2, 0xd8, !PT ;  /* 0x0000600003027812 */ /* 0x008fc800078ed802 */
[----:B------:R-:W-:-:S05]  /*0540*/  LOP3.LUT R2, R2, 0x400000, RZ, 0xb8, !PT ;  /* 0x0040000002027812 */ /* 0x000fca00078eb8ff */
[----:B------:R5:W-:Y:S02]  /*0550*/  STS [UR20+0x8], R2 ;  /* 0x00000802ff007988 */ /* 0x000be40008000814 */
.L_x_10:
[----:B------:R-:W-:Y:S05]  /*0560*/  BSYNC B0 ;  /* 0x0000000000007941 */ /* 0x000fea0003800000 */
.L_x_7:
[----:B-12345:R-:W1:Y:S02]  /*0570*/  @!P2 LDS R2, [UR20+0x8] ;  /* 0x00000814ff02a984 */ /* 0x03ee640008000800 */
[----:B-1----:R-:W-:-:S05]  /*0580*/  @!P2 LOP3.LUT R2, R2, 0x8000, RZ, 0xb8, !PT ;  /* 0x000080000202a812 */ /* 0x002fca00078eb8ff */
[----:B------:R3:W-:Y:S02]  /*0590*/  @!P2 STS [UR20+0x8], R2 ;  /* 0x00000802ff00a988 */ /* 0x0007e40008000814 */
.L_x_11:
[----:B------:R-:W-:Y:S05]  /*05a0*/  BSYNC B1 ;  /* 0x0000000000017941 */ /* 0x000fea0003800000 */
.L_x_6:
[----:B------:R-:W-:Y:S05]  /*05b0*/  WARPSYNC.ALL ;  /* 0x0000000000007948 */ /* 0x000fea0003800000 */
[----:B------:R-:W-:Y:S05]  /*05c0*/  @P0 BRA `(.L_x_12) ;  /* 0x0000000000280947 */ /* 0x000fea0003800000 */
[----:B-123--:R-:W1:Y:S01]  /*05d0*/  S2R R2, SR_LANEID ;  /* 0x0000000000027919 */ /* 0x00ee620000000000 */
[----:B------:R-:W-:Y:S05]  /*05e0*/  WARPSYNC.ALL ;  /* 0x0000000000007948 */ /* 0x000fea0003800000 */
[----:B-1----:R-:W-:-:S05]  /*05f0*/  IMAD.SHL.U32 R5, R2, 0x4, RZ ;  /* 0x0000000402057824 */ /* 0x002fca00078e00ff */
[----:B------:R-:W1:Y:S01]  /*0600*/  LDS R7, [R5+UR20] ;  /* 0x0000001405077984 */ /* 0x000e620008000800 */
[----:B------:R-:W-:-:S05]  /*0610*/  IADD3 R2, P1, R5, UR22, RZ ;  /* 0x0000001605027c10 */ /* 0x000fca000ff3e0ff */
[----:B------:R-:W-:-:S05]  /*0620*/  IMAD.X R3, RZ, RZ, UR23, P1 ;  /* 0x00000017ff037e24 */ /* 0x000fca00088e06ff */
[----:B-1----:R4:W5:Y:S01]  /*0630*/  ATOMG.E.EXCH.STRONG.GPU PT, RZ, [R2], R7 ;  /* 0x0000000702ff73a8 */ /* 0x00296200041ee100 */
[----:B------:R-:W-:-:S04]  /*0640*/  DEPBAR {5,4,3,2,1,0} ;  /* 0x0000003f0000791a */ /* 0x000fc80000000000 */
[----:B------:R4:W-:Y:S01]  /*0650*/  UTMACCTL.IV [UR22] ;  /* 0x00000000160079b9 */ /* 0x0009e20008000000 */
[----:B------:R-:W-:Y:S01]  /*0660*/  NOP ;  /* 0x0000000000007918 */ /* 0x000fe20000000000 */
.L_x_12:
[----:B------:R-:W-:Y:S05]  /*0670*/  @P0 BRA `(.L_x_13) ;  /* 0x00000000000c0947 */ /* 0x000fea0003800000 */
[----:B------:R0:W-:Y:S01]  /*0680*/  UTMACMDFLUSH ;  /* 0x00000000000079b7 */ /* 0x0001e20000000000 */
[----:B------:R-:W-:Y:S05]  /*0690*/  @P0 BRA `(.L_x_13) ;  /* 0x0000000000040947 */ /* 0x000fea0003800000 */
[----:B------:R-:W-:-:S04]  /*06a0*/  DEPBAR.LE SB0, 0x0 ;  /* 0x000080000000791a */ /* 0x000fc80000000000 */
.L_x_13:
[----:B------:R-:W-:Y:S05]  /*06b0*/  WARPSYNC.ALL ;  /* 0x0000000000007948 */ /* 0x000fea0003800000 */
[----:B-----5:R-:W-:Y:S06]  /*06c0*/  BAR.SYNC.DEFER_BLOCKING 0x0 ;  /* 0x0000000000007b1d */ /* 0x020fec0000010000 */
[----:B------:R-:W-:Y:S02]  /*06d0*/  BSSY B1, `(.L_x_14) ;  /* 0x000000b000017945 */ /* 0x000fe40003800000 */
[----:B------:R-:W-:Y:S06]  /*06e0*/  BAR.SYNC.DEFER_BLOCKING 0x0 ;  /* 0x0000000000007b1d */ /* 0x000fec0000010000 */
[----:B------:R5:W-:Y:S01]  /*06f0*/  @!P0 STS [R12], RZ ;  /* 0x000000ff0c008388 */ /* 0x000be20000000800 */
[----:B------:R-:W-:Y:S01]  /*0700*/  NOP ;  /* 0x0000000000007918 */ /* 0x000fe20000000000 */
[----:B------:R-:W-:Y:S05]  /*0710*/  @P2 BRA `(.L_x_15) ;  /* 0x0000000000182947 */ /* 0x000fea0003800000 */
[----:B-1234-:R-:W1:Y:S01]  /*0720*/  LDS R2, [UR20+0x8] ;  /* 0x00000814ff027984 */ /* 0x01ee620008000800 */
[----:B------:R-:W2:Y:S01]  /*0730*/  LDC.64 R10, c[0x0][0x218] ;  /* 0x00008600ff0a7b82 */ /* 0x000ea20000000a00 */
[----:B------:R-:W-:Y:S02]  /*0740*/  IMAD.MOV.U32 R3, RZ, RZ, 0x70 ;  /* 0x00000070ff037424 */ /* 0x000fe400078e00ff */
[----:B--2---:R2:W-:Y:S03]  /*0750*/  STS.64 [UR20], R10 ;  /* 0x0000000aff007988 */ /* 0x0045e60008000a14 */
[----:B-1----:R-:W-:-:S05]  /*0760*/  LOP3.LUT R2, R2, 0x10, R3, 0xd8, !PT ;  /* 0x0000001002027812 */ /* 0x002fca00078ed803 */
[----:B------:R2:W-:Y:S02]  /*0770*/  STS [UR20+0x8], R2 ;  /* 0x00000802ff007988 */ /* 0x0005e40008000814 */
.L_x_15:
[----:B----4-:R-:W-:Y:S05]  /*0780*/  BSYNC B1 ;  /* 0x0000000000017941 */ /* 0x010fea0003800000 */
.L_x_14:
[----:B------:R-:W-:Y:S04]  /*0790*/  BSSY B2, `(.L_x_16) ;  /* 0x000000f000027945 */ /* 0x000fe80003800000 */
[----:B------:R-:W-:Y:S04]  /*07a0*/  BSSY B1, `(.L_x_17) ;  /* 0x000000c000017945 */ /* 0x000fe80003800000 */
[----:B------:R-:W-:Y:S05]  /*07b0*/  @P2 BRA `(.L_x_18) ;  /* 0x0000000000282947 */ /* 0x000fea0003800000 */
[----:B-123--:R-:W1:Y:S01]  /*07c0*/  LDS R2, [UR20+0x34] ;  /* 0x00003414ff027984 */ /* 0x00ee620008000800 */
[----:B------:R-:W-:Y:S01]  /*07d0*/  IMAD.MOV.U32 R3, RZ, RZ, 0x3f000000 ;  /* 0x3f000000ff037424 */ /* 0x000fe200078e00ff */
[----:B------:R-:W-:Y:S05]  /*07e0*/  @P2 BREAK B1 ;  /* 0x0000000000012942 */ /* 0x000fea0003800000 */
[----:B-1----:R-:W-:-:S05]  /*07f0*/  LOP3.LUT R2, R2, 0xff000000, R3, 0xb8, !PT ;  /* 0xff00000002027812 */ /* 0x002fca00078eb803 */
[----:B------:R1:W-:Y:S01]  /*0800*/  STS [UR20+0x34], R2 ;  /* 0x00003402ff007988 */ /* 0x0003e20008000814 */
[----:B------:R-:W-:Y:S05]  /*0810*/  @P2 BRA `(.L_x_19) ;  /* 0x0000000000182947 */ /* 0x000fea0003800000 */
[----:B------:R-:W2:Y:S01]  /*0820*/  LDS R3, [UR20+0x38] ;  /* 0x00003814ff037984 */ /* 0x000ea20008000800 */
[----:B-1----:R-:W-:-:S05]  /*0830*/  IMAD.MOV.U32 R2, RZ, RZ, 0xff ;  /* 0x000000ffff027424 */ /* 0x002fca00078e00ff */
[----:B--2---:R-:W-:-:S05]  /*0840*/  LOP3.LUT R2, R3, 0xff, R2, 0xb8, !PT ;  /* 0x000000ff03027812 */ /* 0x004fca00078eb802 */
[----:B------:R4:W-:Y:S02]  /*0850*/  STS [UR20+0x38], R2 ;  /* 0x00003802ff007988 */ /* 0x0009e40008000814 */
.L_x_18:
[----:B------:R-:W-:Y:S05]  /*0860*/  BSYNC B1 ;  /* 0x0000000000017941 */ /* 0x000fea0003800000 */
.L_x_17:
[----:B------:R1:W-:Y:S02]  /*0870*/  @!P2 STS [UR20+0x20], R9 ;  /* 0x00002009ff00a988 */ /* 0x0003e40008000814 */
.L_x_19:
[----:B------:R-:W-:Y:S05]  /*0880*/  BSYNC B2 ;  /* 0x0000000000027941 */ /* 0x000fea0003800000 */
.L_x_16:
[----:B------:R-:W-:Y:S05]  /*0890*/  WARPSYNC.ALL ;  /* 0x0000000000007948 */ /* 0x000fea0003800000 */
[----:B------:R-:W2:Y:S01]  /*08a0*/  LDC R5, c[0x0][0x22c] ;  /* 0x00008b00ff057b82 */ /* 0x000ea20000000800 */
[----:B------:R-:W-:Y:S01]  /*08b0*/  BSSY B2, `(.L_x_20) ;  /* 0x0000010000027945 */ /* 0x000fe20003800000 */
[----:B--2---:R-:W-:-:S05]  /*08c0*/  VIADD R5, R5, 0xffffffff ;  /* 0xffffffff05057836 */ /* 0x004fca0000000000 */
[----:B------:R2:W-:Y:S01]  /*08d0*/  @!P2 STS [UR20+0x24], R5 ;  /* 0x00002405ff00a988 */ /* 0x0005e20008000814 */
[----:B------:R-:W-:Y:S05]  /*08e0*/  @P2 BRA `(.L_x_21) ;  /* 0x0000000000302947 */ /* 0x000fea0003800000 */
[----:B------:R-:W2:Y:S01]  /*08f0*/  LDS R3, [UR20+0x34] ;  /* 0x00003414ff037984 */ /* 0x000ea20008000800 */
[----:B------:R-:W2:Y:S03]  /*0900*/  LDC.64 R10, c[0x0][0x240] ;  /* 0x00009000ff0a7b82 */ /* 0x000ea60000000a00 */
[----:B-1-34-:R-:W1:Y:S01]  /*0910*/  LDS R2, [UR20+0x1c] ;  /* 0x00001c14ff027984 */ /* 0x01ae620008000800 */
[C---:B--2---:R-:W-:Y:S01]  /*0920*/  SHF.L.U64.HI R8, R10.reuse, 0x1, R11 ;  /* 0x000000010a087819 */ /* 0x044fe2000001020b */
[----:B------:R-:W-:-:S03]  /*0930*/  IMAD.SHL.U32 R7, R10, 0x2, RZ ;  /* 0x000000020a077824 */ /* 0x000fc600078e00ff */
[--C-:B------:R-:W-:Y:S02]  /*0940*/  SHF.R.U32.HI R9, RZ, 0x4, R8.reuse ;  /* 0x00000004ff097819 */ /* 0x100fe40000011608 */
[----:B------:R-:W-:-:S05]  /*0950*/  SHF.R.U64 R7, R7, 0x4, R8 ;  /* 0x0000000407077819 */ /* 0x000fca0000001208 */
[----:B------:R2:W-:Y:S01]  /*0960*/  STS [UR20+0xc], R7 ;  /* 0x00000c07ff007988 */ /* 0x0005e20008000814 */
[----:B------:R-:W-:Y:S02]  /*0970*/  LOP3.LUT R3, R3, 0x7, RZ, 0xb8, !PT ;  /* 0x0000000703037812 */ /* 0x000fe400078eb8ff */
[----:B-1----:R-:W-:-:S03]  /*0980*/  LOP3.LUT R2, R2, 0xf, R9, 0xb8, !PT ;  /* 0x0000000f02027812 */ /* 0x002fc600078eb809 */
[----:B------:R2:W-:Y:S04]  /*0990*/  STS [UR20+0x34], R3 ;  /* 0x00003403ff007988 */ /* 0x0005e80008000814 */
[----:B------:R2:W-:Y:S02]  /*09a0*/  STS [UR20+0x1c], R2 ;  /* 0x00001c02ff007988 */ /* 0x0005e40008000814 */
.L_x_21:
[----:B------:R-:W-:Y:S05]  /*09b0*/  BSYNC B2 ;  /* 0x0000000000027941 */ /* 0x000fea0003800000 */
.L_x_20:
[----:B------:R-:W-:Y:S04]  /*09c0*/  BSSY B3, `(.L_x_22) ;  /* 0x000001a000037945 */ /* 0x000fe80003800000 */
[----:B------:R-:W-:Y:S04]  /*09d0*/  BSSY B2, `(.L_x_23) ;  /* 0x0000015000027945 */ /* 0x000fe80003800000 */
[----:B------:R-:W-:Y:S05]  /*09e0*/  @P2 BRA `(.L_x_24) ;  /* 0x0000000000202947 */ /* 0x000fea0003800000 */
[----:B-1234-:R-:W1:Y:S02]  /*09f0*/  LDS R2, [UR20+0x34] ;  /* 0x00003414ff027984 */ /* 0x01ee640008000800 */
[----:B-1----:R-:W-:-:S05]  /*0a00*/  LOP3.LUT R2, R2, 0x38, RZ, 0xb8, !PT ;  /* 0x0000003802027812 */ /* 0x002fca00078eb8ff */
[----:B------:R1:W-:Y:S01]  /*0a10*/  STS [UR20+0x34], R2 ;  /* 0x00003402ff007988 */ /* 0x0003e20008000814 */
[----:B------:R-:W-:Y:S05]  /*0a20*/  @P2 BRA `(.L_x_25) ;  /* 0x0000000000202947 */ /* 0x000fea0003800000 */
[----:B-1----:R-:W1:Y:S01]  /*0a30*/  LDS R2, [UR20+0x8] ;  /* 0x00000814ff027984 */ /* 0x002e620008000800 */
[----:B------:R-:W-:-:S05]  /*0a40*/  IMAD.MOV.U32 R3, RZ, RZ, 0x780 ;  /* 0x00000780ff037424 */ /* 0x000fca00078e00ff */
[----:B-1----:R-:W-:-:S05]  /*0a50*/  LOP3.LUT R2, R2, 0x300, R3, 0xd8, !PT ;  /* 0x0000030002027812 */ /* 0x002fca00078ed803 */
[----:B------:R1:W-:Y:S02]  /*0a60*/  STS [UR20+0x8], R2 ;  /* 0x00000802ff007988 */ /* 0x0003e40008000814 */
.L_x_24:
[----:B------:R-:W-:Y:S05]  /*0a70*/  @P2 BRA `(.L_x_26) ;  /* 0x0000000000282947 */ /* 0x000fea0003800000 */
[----:B-1234-:R-:W1:Y:S02]  /*0a80*/  LDS R2, [UR20+0x8] ;  /* 0x00000814ff027984 */ /* 0x01ee640008000800 */
[----:B-1----:R-:W-:-:S05]  /*0a90*/  LOP3.LUT R2, R2, 0x1800, RZ, 0xb8, !PT ;  /* 0x0000180002027812 */ /* 0x002fca00078eb8ff */
[----:B------:R2:W-:Y:S02]  /*0aa0*/  STS [UR20+0x8], R2 ;  /* 0x00000802ff007988 */ /* 0x0005e40008000814 */
.L_x_25:
[----:B------:R-:W-:Y:S05]  /*0ab0*/  @P2 BREAK B2 ;  /* 0x0000000000022942 */ /* 0x000fea0003800000 */
[----:B------:R-:W-:Y:S05]  /*0ac0*/  @P2 BRA `(.L_x_27) ;  /* 0x0000000000242947 */ /* 0x000fea0003800000 */
[----:B-12---:R-:W1:Y:S01]  /*0ad0*/  LDS R2, [UR20+0x8] ;  /* 0x00000814ff027984 */ /* 0x006e620008000800 */
[----:B------:R-:W-:-:S05]  /*0ae0*/  IMAD.MOV.U32 R3, RZ, RZ, 0x6000 ;  /* 0x00006000ff037424 */ /* 0x000fca00078e00ff */
[----:B-1----:R-:W-:-:S04]  /*0af0*/  LOP3.LUT R2, R2, 0x6000, R3, 0xd8, !PT ;  /* 0x0000600002027812 */ /* 0x002fc800078ed803 */
[----:B------:R-:W-:-:S05]  /*0b00*/  LOP3.LUT R2, R2, 0x400000, RZ, 0xb8, !PT ;  /* 0x0040000002027812 */ /* 0x000fca00078eb8ff */
[----:B------:R1:W-:Y:S02]  /*0b10*/  STS [UR20+0x8], R2 ;  /* 0x00000802ff007988 */ /* 0x0003e40008000814 */
.L_x_26:
[----:B------:R-:W-:Y:S05]  /*0b20*/  BSYNC B2 ;  /* 0x0000000000027941 */ /* 0x000fea0003800000 */
.L_x_23:
[----:B-1234-:R-:W1:Y:S02]  /*0b30*/  @!P2 LDS R2, [UR20+0x8] ;  /* 0x00000814ff02a984 */ /* 0x01ee640008000800 */
[----:B-1----:R-:W-:-:S05]  /*0b40*/  @!P2 LOP3.LUT R2, R2, 0x8000, RZ, 0xb8, !PT ;  /* 0x000080000202a812 */ /* 0x002fca00078eb8ff */
[----:B------:R3:W-:Y:S02]  /*0b50*/  @!P2 STS [UR20+0x8], R2 ;  /* 0x00000802ff00a988 */ /* 0x0007e40008000814 */
.L_x_27:
[----:B------:R-:W-:Y:S05]  /*0b60*/  BSYNC B3 ;  /* 0x0000000000037941 */ /* 0x000fea0003800000 */
.L_x_22:
[----:B------:R-:W-:Y:S05]  /*0b70*/  WARPSYNC.ALL ;  /* 0x0000000000007948 */ /* 0x000fea0003800000 */
[----:B------:R-:W-:-:S04]  /*0b80*/  UIADD3 UR25, UR5, 0x80, URZ ;  /* 0x0000008005197890 */ /* 0x000fc8000fffe03f */
[----:B------:R-:W-:-:S04]  /*0b90*/  UIADD3 UR24, UP0, UR25, UR26, URZ ;  /* 0x0000001a19187290 */ /* 0x000fc8000ff1e03f */
[----:B------:R-:W-:Y:S01]  /*0ba0*/  ULEA.HI.X.SX32 UR25, UR25, UR27, 0x1, UP0 ;  /* 0x0000001b19197291 */ /* 0x000fe200080f0e3f */
[----:B------:R-:W-:Y:S11]  /*0bb0*/  @P0 BRA `(.L_x_28) ;  /* 0x0000000000280947 */ /* 0x000ff60003800000 */
[----:B-123--:R-:W1:Y:S01]  /*0bc0*/  S2R R2, SR_LANEID ;  /* 0x0000000000027919 */ /* 0x00ee620000000000 */
[----:B------:R-:W-:Y:S05]  /*0bd0*/  WARPSYNC.ALL ;  /* 0x0000000000007948 */ /* 0x000fea0003800000 */
[----:B-1----:R-:W-:-:S05]  /*0be0*/  IMAD.SHL.U32 R8, R2, 0x4, RZ ;  /* 0x0000000402087824 */ /* 0x002fca00078e00ff */
[----:B------:R-:W1:Y:S01]  /*0bf0*/  LDS R7, [R8+UR20] ;  /* 0x0000001408077984 */ /* 0x000e620008000800 */
[----:B------:R-:W-:-:S05]  /*0c00*/  IADD3 R2, P1, R8, UR24, RZ ;  /* 0x0000001808027c10 */ /* 0x000fca000ff3e0ff */
[----:B------:R-:W-:-:S05]  /*0c10*/  IMAD.X R3, RZ, RZ, UR25, P1 ;  /* 0x00000019ff037e24 */ /* 0x000fca00088e06ff */
[----:B-1----:R4:W2:Y:S01]  /*0c20*/  ATOMG.E.EXCH.STRONG.GPU PT, RZ, [R2], R7 ;  /* 0x0000000702ff73a8 */ /* 0x0028a200041ee100 */
[----:B------:R-:W-:-:S04]  /*0c30*/  DEPBAR {5,4,3,2,1,0} ;  /* 0x0000003f0000791a */ /* 0x000fc80000000000 */
[----:B------:R4:W-:Y:S01]  /*0c40*/  UTMACCTL.IV [UR24] ;  /* 0x00000000180079b9 */ /* 0x0009e20008000000 */
[----:B------:R-:W-:Y:S01]  /*0c50*/  NOP ;  /* 0x0000000000007918 */ /* 0x000fe20000000000 */
.L_x_28:
[----:B------:R-:W-:Y:S05]  /*0c60*/  @P0 BRA `(.L_x_29) ;  /* 0x00000000000c0947 */ /* 0x000fea0003800000 */
[----:B------:R0:W-:Y:S01]  /*0c70*/  UTMACMDFLUSH ;  /* 0x00000000000079b7 */ /* 0x0001e20000000000 */
[----:B------:R-:W-:Y:S05]  /*0c80*/  @P0 BRA `(.L_x_29) ;  /* 0x0000000000040947 */ /* 0x000fea0003800000 */
[----:B------:R-:W-:-:S04]  /*0c90*/  DEPBAR.LE SB0, 0x0 ;  /* 0x000080000000791a */ /* 0x000fc80000000000 */
.L_x_29:
[----:B------:R-:W-:Y:S05]  /*0ca0*/  WARPSYNC.ALL ;  /* 0x0000000000007948 */ /* 0x000fea0003800000 */
[----:B--2---:R-:W-:Y:S06]  /*0cb0*/  BAR.SYNC.DEFER_BLOCKING 0x0 ;  /* 0x0000000000007b1d */ /* 0x004fec0000010000 */
[----:B------:R-:W-:Y:S02]  /*0cc0*/  BSSY B3, `(.L_x_30) ;  /* 0x000000b000037945 */ /* 0x000fe40003800000 */
[----:B------:R-:W-:Y:S06]  /*0cd0*/  BAR.SYNC.DEFER_BLOCKING 0x0 ;  /* 0x0000000000007b1d */ /* 0x000fec0000010000 */
[----:B------:R2:W-:Y:S01]  /*0ce0*/  @!P0 STS [R12], RZ ;  /* 0x000000ff0c008388 */ /* 0x0005e20000000800 */
[----:B------:R-:W-:Y:S01]  /*0cf0*/  NOP ;  /* 0x0000000000007918 */ /* 0x000fe20000000000 */
[----:B------:R-:W-:Y:S05]  /*0d00*/  @P2 BRA `(.L_x_31) ;  /* 0x0000000000182947 */ /* 0x000fea0003800000 */
[----:B-1-34-:R-:W1:Y:S01]  /*0d10*/  LDS R2, [UR20+0x8] ;  /* 0x00000814ff027984 */ /* 0x01ae620008000800 */
[----:B------:R-:W3:Y:S01]  /*0d20*/  LDC.64 R8, c[0x0][0x220] ;  /* 0x00008800ff087b82 */ /* 0x000ee20000000a00 */
[----:B------:R-:W-:Y:S02]  /*0d30*/  IMAD.MOV.U32 R3, RZ, RZ, 0x70 ;  /* 0x00000070ff037424 */ /* 0x000fe400078e00ff */
[----:B---3--:R3:W-:Y:S03]  /*0d40*/  STS.64 [UR20], R8 ;  /* 0x00000008ff007988 */ /* 0x0087e60008000a14 */
[----:B-1----:R-:W-:-:S05]  /*0d50*/  LOP3.LUT R2, R2, 0x10, R3, 0xd8, !PT ;  /* 0x0000001002027812 */ /* 0x002fca00078ed803 */
[----:B------:R3:W-:Y:S02]  /*0d60*/  STS [UR20+0x8], R2 ;  /* 0x00000802ff007988 */ /* 0x0007e40008000814 */
.L_x_31:
[----:B----4-:R-:W-:Y:S05]  /*0d70*/  BSYNC B3 ;  /* 0x0000000000037941 */ /* 0x010fea0003800000 */
.L_x_30:
[----:B------:R-:W-:Y:S04]  /*0d80*/  BSSY B4, `(.L_x_32) ;  /* 0x0000011000047945 */ /* 0x000fe80003800000 */
[----:B------:R-:W-:Y:S04]  /*0d90*/  BSSY B3, `(.L_x_33) ;  /* 0x000000e000037945 */ /* 0x000fe80003800000 */
[----:B------:R-:W-:Y:S05]  /*0da0*/  @P2 BRA `(.L_x_34) ;  /* 0x0000000000242947 */ /* 0x000fea0003800000 */
[----:B-1-3--:R-:W1:Y:S01]  /*0db0*/  LDS R2, [UR20+0x34] ;  /* 0x00003414ff027984 */ /* 0x00ae620008000800 */
[----:B------:R-:W-:-:S05]  /*0dc0*/  IMAD.MOV.U32 R3, RZ, RZ, 0x3f000000 ;  /* 0x3f000000ff037424 */ /* 0x000fca00078e00ff */
[----:B-1----:R-:W-:-:S05]  /*0dd0*/  LOP3.LUT R2, R2, 0xff000000, R3, 0xb8, !PT ;  /* 0xff00000002027812 */ /* 0x002fca00078eb803 */
[----:B------:R1:W-:Y:S01]  /*0de0*/  STS [UR20+0x34], R2 ;  /* 0x00003402ff007988 */ /* 0x0003e20008000814 */
[----:B------:R-:W-:Y:S05]  /*0df0*/  @P2 BRA `(.L_x_35) ;  /* 0x00000000001c2947 */ /* 0x000fea0003800000 */
[----:B-1----:R-:W1:Y:S01]  /*0e00*/  LDS R2, [UR20+0x38] ;  /* 0x00003814ff027984 */ /* 0x002e620008000800 */
[----:B------:R-:W-:-:S05]  /*0e10*/  IMAD.MOV.U32 R3, RZ, RZ, 0x3f ;  /* 0x0000003fff037424 */ /* 0x000fca00078e00ff */
[----:B-1----:R-:W-:-:S05]  /*0e20*/  LOP3.LUT R2, R2, 0xff, R3, 0xb8, !PT ;  /* 0x000000ff02027812 */ /* 0x002fca00078eb803 */
[----:B------:R4:W-:Y:S02]  /*0e30*/  STS [UR20+0x38], R2 ;  /* 0x00003802ff007988 */ /* 0x0009e40008000814 */
.L_x_34:
[----:B------:R-:W-:Y:S05]  /*0e40*/  @P2 BREAK B3 ;  /* 0x0000000000032942 */ /* 0x000fea0003800000 */
[----:B------:R-:W-:Y:S05]  /*0e50*/  @P2 BRA `(.L_x_36) ;  /* 0x00000000000c2947 */ /* 0x000fea0003800000 */
[----:B------:R1:W-:Y:S02]  /*0e60*/  STS [UR20+0x20], R5 ;  /* 0x00002005ff007988 */ /* 0x0003e40008000814 */
.L_x_35:
[----:B------:R-:W-:Y:S05]  /*0e70*/  BSYNC B3 ;  /* 0x0000000000037941 */ /* 0x000fea0003800000 */
.L_x_33:
[----:B------:R1:W-:Y:S02]  /*0e80*/  @!P2 STS [UR20+0x24], R4 ;  /* 0x00002404ff00a988 */ /* 0x0003e40008000814 */
.L_x_36:
[----:B------:R-:W-:Y:S05]  /*0e90*/  BSYNC B4 ;  /* 0x0000000000047941 */ /* 0x000fea0003800000 */
.L_x_32:
[----:B------:R-:W-:Y:S05]  /*0ea0*/  WARPSYNC.ALL ;  /* 0x0000000000007948 */ /* 0x000fea0003800000 */
[----:B------:R-:W-:Y:S04]  /*0eb0*/  BSSY B4, `(.L_x_37) ;  /* 0x000000e000047945 */ /* 0x000fe80003800000 */
[----:B------:R-:W-:Y:S05]  /*0ec0*/  @P2 BRA `(.L_x_38) ;  /* 0x0000000000302947 */ /* 0x000fea0003800000 */
[----:B------:R-:W5:Y:S01]  /*0ed0*/  LDS R3, [UR20+0x34] ;  /* 0x00003414ff037984 */ /* 0x000f620008000800 */
[----:B-1----:R-:W1:Y:S03]  /*0ee0*/  LDC.64 R4, c[0x0][0x248] ;  /* 0x00009200ff047b82 */ /* 0x002e660000000a00 */
[----:B---34-:R-:W3:Y:S01]  /*0ef0*/  LDS R2, [UR20+0x1c] ;  /* 0x00001c14ff027984 */ /* 0x018ee20008000800 */
[C---:B-1----:R-:W-:Y:S01]  /*0f00*/  SHF.L.U64.HI R5, R4.reuse, 0x1, R5 ;  /* 0x0000000104057819 */ /* 0x042fe20000010205 */
[----:B------:R-:W-:-:S03]  /*0f10*/  IMAD.SHL.U32 R4, R4, 0x2, RZ ;  /* 0x0000000204047824 */ /* 0x000fc600078e00ff */
[--C-:B------:R-:W-:Y:S02]  /*0f20*/  SHF.R.U32.HI R7, RZ, 0x4, R5.reuse ;  /* 0x00000004ff077819 */ /* 0x100fe40000011605 */
[----:B------:R-:W-:-:S05]  /*0f30*/  SHF.R.U64 R4, R4, 0x4, R5 ;  /* 0x0000000404047819 */ /* 0x000fca0000001205 */
[----:B------:R1:W-:Y:S01]  /*0f40*/  STS [UR20+0xc], R4 ;  /* 0x00000c04ff007988 */ /* 0x0003e20008000814 */
[----:B-----5:R-:W-:Y:S02]  /*0f50*/  LOP3.LUT R3, R3, 0x7, RZ, 0xb8, !PT ;  /* 0x0000000703037812 */ /* 0x020fe400078eb8ff */
[----:B---3--:R-:W-:-:S03]  /*0f60*/  LOP3.LUT R2, R2, 0xf, R7, 0xb8, !PT ;  /* 0x0000000f02027812 */ /* 0x008fc600078eb807 */
[----:B------:R1:W-:Y:S04]  /*0f70*/  STS [UR20+0x34], R3 ;  /* 0x00003403ff007988 */ /* 0x0003e80008000814 */
[----:B------:R1:W-:Y:S02]  /*0f80*/  STS [UR20+0x1c], R2 ;  /* 0x00001c02ff007988 */ /* 0x0003e40008000814 */
.L_x_38:
[----:B------:R-:W-:Y:S05]  /*0f90*/  BSYNC B4 ;  /* 0x0000000000047941 */ /* 0x000fea0003800000 */
.L_x_37:
        /* <DEDUP_REMOVED lines=11> */
.L_x_41:
[----:B------:R-:W-:Y:S05]  /*1050*/  @P2 BRA `(.L_x_43) ;  /* 0x0000000000282947 */ /* 0x000fea0003800000 */
[----:B-1-34-:R-:W1:Y:S02]  /*1060*/  LDS R2, [UR20+0x8] ;  /* 0x00000814ff027984 */ /* 0x01ae640008000800 */
[----:B-1----:R-:W-:-:S05]  /*1070*/  LOP3.LUT R2, R2, 0x1800, RZ, 0xb8, !PT ;  /* 0x0000180002027812 */ /* 0x002fca00078eb8ff */
[----:B------:R3:W-:Y:S02]  /*1080*/  STS [UR20+0x8], R2 ;  /* 0x00000802ff007988 */ /* 0x0007e40008000814 */
.L_x_42:
[----:B------:R-:W-:Y:S05]  /*1090*/  @P2 BREAK B5 ;  /* 0x0000000000052942 */ /* 0x000fea0003800000 */
[----:B------:R-:W-:Y:S05]  /*10a0*/  @P2 BRA `(.L_x_44) ;  /* 0x0000000000242947 */ /* 0x000fea0003800000 */
[----:B-1-3--:R-:W1:Y:S01]  /*10b0*/  LDS R2, [UR20+0x8] ;  /* 0x00000814ff027984 */ /* 0x00ae620008000800 */
[----:B------:R-:W-:-:S05]  /*10c0*/  IMAD.MOV.U32 R3, RZ, RZ, 0x6000 ;  /* 0x00006000ff037424 */ /* 0x000fca00078e00ff */
[----:B-1----:R-:W-:-:S04]  /*10d0*/  LOP3.LUT R2, R2, 0x6000, R3, 0xd8, !PT ;  /* 0x0000600002027812 */ /* 0x002fc800078ed803 */
[----:B------:R-:W-:-:S05]  /*10e0*/  LOP3.LUT R2, R2, 0x400000, RZ, 0xb8, !PT ;  /* 0x0040000002027812 */ /* 0x000fca00078eb8ff */
[----:B------:R1:W-:Y:S02]  /*10f0*/  STS [UR20+0x8], R2 ;  /* 0x00000802ff007988 */ /* 0x0003e40008000814 */
.L_x_43:
[----:B------:R-:W-:Y:S05]  /*1100*/  BSYNC B5 ;  /* 0x0000000000057941 */ /* 0x000fea0003800000 */
.L_x_40:
[----:B-1-34-:R-:W1:Y:S02]  /*1110*/  @!P2 LDS R2, [UR20+0x8] ;  /* 0x00000814ff02a984 */ /* 0x01ae640008000800 */
[----:B-1----:R-:W-:-:S05]  /*1120*/  @!P2 LOP3.LUT R2, R2, 0x8000, RZ, 0xb8, !PT ;  /* 0x000080000202a812 */ /* 0x002fca00078eb8ff */
[----:B------:R4:W-:Y:S02]  /*1130*/  @!P2 STS [UR20+0x8], R2 ;  /* 0x00000802ff00a988 */ /* 0x0009e40008000814 */
.L_x_44:
[----:B------:R-:W-:Y:S05]  /*1140*/  BSYNC B4 ;  /* 0x0000000000047941 */ /* 0x000fea0003800000 */
.L_x_39:
[----:B------:R-:W-:Y:S05]  /*1150*/  WARPSYNC.ALL ;  /* 0x0000000000007948 */ /* 0x000fea0003800000 */
[----:B------:R-:W-:Y:S01]  /*1160*/  UIADD3 UR5, UR5, 0x100, URZ ;  /* 0x0000010005057890 */ /* 0x000fe2000fffe03f */
[----:B------:R-:W-:Y:S01]  /*1170*/  ISETP.GE.AND P1, PT, R13, 0x1, PT ;  /* 0x000000010d00780c */ /* 0x000fe20003f26270 */
[----:B------:R-:W-:Y:S01]  /*1180*/  IMAD.MOV.U32 R24, RZ, RZ, RZ ;  /* 0x000000ffff187224 */ /* 0x000fe200078e00ff */
[----:B------:R-:W-:Y:S01]  /*1190*/  SHF.R.U32.HI R7, RZ, 0x5, R0 ;  /* 0x00000005ff077819 */ /* 0x000fe20000011600 */
[----:B------:R-:W-:-:S04]  /*11a0*/  UIADD3 UR26, UP0, UR5, UR26, URZ ;  /* 0x0000001a051a7290 */ /* 0x000fc8000ff1e03f */
[----:B------:R-:W-:Y:S01]  /*11b0*/  ULEA.HI.X.SX32 UR27, UR5, UR27, 0x1, UP0 ;  /* 0x0000001b051b7291 */ /* 0x000fe200080f0e3f */
[----:B------:R-:W-:Y:S11]  /*11c0*/  @P0 BRA `(.L_x_45) ;  /* 0x0000000000280947 */ /* 0x000ff60003800000 */
[----:B-1-34-:R-:W1:Y:S01]  /*11d0*/  S2R R2, SR_LANEID ;  /* 0x0000000000027919 */ /* 0x01ae620000000000 */
[----:B------:R-:W-:Y:S05]  /*11e0*/  WARPSYNC.ALL ;  /* 0x0000000000007948 */ /* 0x000fea0003800000 */
[----:B-1----:R-:W-:-:S05]  /*11f0*/  IMAD.SHL.U32 R4, R2, 0x4, RZ ;  /* 0x0000000402047824 */ /* 0x002fca00078e00ff */
[----:B------:R-:W1:Y:S01]  /*1200*/  LDS R5, [R4+UR20] ;  /* 0x0000001404057984 */ /* 0x000e620008000800 */
[----:B------:R-:W-:-:S05]  /*1210*/  IADD3 R2, P3, R4, UR26, RZ ;  /* 0x0000001a04027c10 */ /* 0x000fca000ff7e0ff */
[----:B------:R-:W-:-:S05]  /*1220*/  IMAD.X R3, RZ, RZ, UR27, P3 ;  /* 0x0000001bff037e24 */ /* 0x000fca00098e06ff */
[----:B-1----:R1:W3:Y:S01]  /*1230*/  ATOMG.E.EXCH.STRONG.GPU PT, RZ, [R2], R5 ;  /* 0x0000000502ff73a8 */ /* 0x0022e200041ee100 */
[----:B------:R-:W-:-:S04]  /*1240*/  DEPBAR {5,4,3,2,1,0} ;  /* 0x0000003f0000791a */ /* 0x000fc80000000000 */
[----:B------:R1:W-:Y:S01]  /*1250*/  UTMACCTL.IV [UR26] ;  /* 0x000000001a0079b9 */ /* 0x0003e20008000000 */
[----:B------:R-:W-:Y:S01]  /*1260*/  NOP ;  /* 0x0000000000007918 */ /* 0x000fe20000000000 */
.L_x_45:
[----:B------:R-:W-:Y:S05]  /*1270*/  @P0 BRA `(.L_x_46) ;  /* 0x00000000000c0947 */ /* 0x000fea0003800000 */
[----:B------:R0:W-:Y:S01]  /*1280*/  UTMACMDFLUSH ;  /* 0x00000000000079b7 */ /* 0x0001e20000000000 */
[----:B------:R-:W-:Y:S05]  /*1290*/  @P0 BRA `(.L_x_46) ;  /* 0x0000000000040947 */ /* 0x000fea0003800000 */
[----:B------:R-:W-:-:S04]  /*12a0*/  DEPBAR.LE SB0, 0x0 ;  /* 0x000080000000791a */ /* 0x000fc80000000000 */
.L_x_46:
[----:B------:R-:W-:Y:S05]  /*12b0*/  WARPSYNC.ALL ;  /* 0x0000000000007948 */ /* 0x000fea0003800000 */
[----:B---3--:R-:W-:Y:S01]  /*12c0*/  BAR.SYNC.DEFER_BLOCKING 0x0 ;  /* 0x0000000000007b1d */ /* 0x008fe20000010000 */
[----:B------:R-:W-:Y:S01]  /*12d0*/  R2UR UR21, R7 ;  /* 0x00000000071572ca */ /* 0x000fe200000e0000 */
[----:B------:R-:W-:Y:S01]  /*12e0*/  USHF.L.U32 UR15, UR32, 0x8, URZ ;  /* 0x00000008200f7899 */ /* 0x000fe2000800063f */
[----:B------:R-:W-:Y:S01]  /*12f0*/  IMAD.MOV.U32 R25, RZ, RZ, RZ ;  /* 0x000000ffff197224 */ /* 0x000fe200078e00ff */
[----:B------:R-:W-:Y:S02]  /*1300*/  CS2R R26, SRZ ;  /* 0x00000000001a7805 */ /* 0x000fe4000001ff00 */
[----:B------:R-:W-:Y:S01]  /*1310*/  CS2R R28, SRZ ;  /* 0x00000000001c7805 */ /* 0x000fe2000001ff00 */
[----:B------:R-:W-:Y:S01]  /*1320*/  VOTEU.ALL UP0, P2 ;  /* 0x00000000003f7886 */ /* 0x000fe20001000000 */
[----:B------:R-:W-:Y:S01]  /*1330*/  UMOV UR6, 0x1 ;  /* 0x0000000100067882 */ /* 0x000fe20000000000 */
[----:B------:R-:W-:Y:S01]  /*1340*/  VOTEU.ALL UP1, P2 ;  /* 0x00000000003f7886 */ /* 0x000fe20001020000 */
[----:B------:R-:W-:Y:S01]  /*1350*/  VOTEU.ALL UP2, P2 ;  /* 0x00000000003f7886 */ /* 0x000fe20001040000 */
[----:B------:R-:W-:Y:S01]  /*1360*/  VOTEU.ALL UP3, P2 ;  /* 0x00000000003f7886 */ /* 0x000fe20001060000 */
[----:B------:R-:W-:-:S04]  /*1370*/  @!UP0 UIADD3 UR8, -UR6, 0x100000, URZ ;  /* 0x0010000006088890 */ /* 0x000fc8000fffe13f */
[----:B------:R-:W-:Y:S02]  /*1380*/  @!UP0 USHF.L.U32 UR9, UR8, 0xb, URZ ;  /* 0x0000000b08098899 */ /* 0x000fe4000800063f */
[----:B------:R-:W-:Y:S01]  /*1390*/  @!UP0 USHF.L.U32 UR8, UR8, 0x1, URZ ;  /* 0x0000000108088899 */ /* 0x000fe2000800063f */
[----:B------:R-:W-:Y:S01]  /*13a0*/  CS2R R30, SRZ ;  /* 0x00000000001e7805 */ /* 0x000fe2000001ff00 */
        /* <DEDUP_REMOVED lines=12> */
[----:B------:R-:W-:Y:S01]  /*1470*/  VOTEU.ALL UP0, P2 ;  /* 0x00000000003f7886 */ /* 0x000fe20001000000 */
[----:B------:R-:W-:Y:S02]  /*1480*/  CS2R R38, SRZ ;  /* 0x0000000000267805 */ /* 0x000fe4000001ff00 */
[----:B------:R-:W-:Y:S02]  /*1490*/  CS2R R40, SRZ ;  /* 0x0000000000287805 */ /* 0x000fe4000001ff00 */
[----:B------:R-:W-:Y:S02]  /*14a0*/  CS2R R42, SRZ ;  /* 0x00000000002a7805 */ /* 0x000fe4000001ff00 */
[----:B------:R-:W-:Y:S01]  /*14b0*/  CS2R R44, SRZ ;  /* 0x00000000002c7805 */ /* 0x000fe2000001ff00 */
[----:B------:R-:W3:Y:S02]  /*14c0*/  FENCE.VIEW.ASYNC.S ;  /* 0x00000000000073c6 */ /* 0x000ee40000000000 */
[----:B---3--:R-:W3:Y:S02]  /*14d0*/  @!UP0 SYNCS.EXCH.64 URZ, [UR20+0x50000], UR8 ;  /* 0x05000008143f85b2 */ /* 0x008ee40008000100 */
[----:B---3--:R-:W-:Y:S01]  /*14e0*/  BAR.SYNC.DEFER_BLOCKING 0x0 ;  /* 0x0000000000007b1d */ /* 0x008fe20000010000 */
[----:B------:R-:W-:-:S02]  /*14f0*/  CS2R R46, SRZ ;  /* 0x00000000002e7805 */ /* 0x000fc4000001ff00 */
[----:B------:R-:W-:Y:S02]  /*1500*/  CS2R R48, SRZ ;  /* 0x0000000000307805 */ /* 0x000fe4000001ff00 */
[----:B------:R-:W-:Y:S02]  /*1510*/  CS2R R50, SRZ ;  /* 0x0000000000327805 */ /* 0x000fe4000001ff00 */
[----:B------:R-:W-:Y:S02]  /*1520*/  CS2R R52, SRZ ;  /* 0x0000000000347805 */ /* 0x000fe4000001ff00 */
[----:B------:R-:W-:Y:S02]  /*1530*/  CS2R R54, SRZ ;  /* 0x0000000000367805 */ /* 0x000fe4000001ff00 */
[----:B------:R-:W-:Y:S02]  /*1540*/  CS2R R56, SRZ ;  /* 0x0000000000387805 */ /* 0x000fe4000001ff00 */
        /* <DEDUP_REMOVED lines=16> */
[----:B------:R-:W-:Y:S01]  /*1650*/  CS2R R90, SRZ ;  /* 0x00000000005a7805 */ /* 0x000fe2000001ff00 */
[----:B------:R3:W4:Y:S02]  /*1660*/  @!UP1 SYNCS.EXCH.64 URZ, [UR20+0x50008], UR10 ;  /* 0x0500080a143f95b2 */ /* 0x0007240008000100 */
[----:B----4-:R-:W-:Y:S01]  /*1670*/  BAR.SYNC.DEFER_BLOCKING 0x0 ;  /* 0x0000000000007b1d */ /* 0x010fe20000010000 */
        /* <DEDUP_REMOVED lines=9> */
[----:B------:R-:W-:Y:S01]  /*1710*/  CS2R R110, SRZ ;  /* 0x00000000006e7805 */ /* 0x000fe2000001ff00 */
[----:B---3--:R-:W-:Y:S01]  /*1720*/  USHF.L.U32 UR11, UR33, 0x6, URZ ;  /* 0x00000006210b7899 */ /* 0x008fe2000800063f */
        /* <DEDUP_REMOVED lines=12> */
[----:B------:R3:W4:Y:S02]  /*17f0*/  @!UP2 SYNCS.EXCH.64 URZ, [UR20+0x50010], UR12 ;  /* 0x0500100c143fa5b2 */ /* 0x0007240008000100 */
[----:B----4-:R-:W-:Y:S01]  /*1800*/  BAR.SYNC.DEFER_BLOCKING 0x0 ;  /* 0x0000000000007b1d */ /* 0x010fe20000010000 */
[----:B------:R-:W-:Y:S02]  /*1810*/  CS2R R136, SRZ ;  /* 0x0000000000887805 */ /* 0x000fe4000001ff00 */
[----:B------:R-:W-:-:S02]  /*1820*/  CS2R R138, SRZ ;  /* 0x00000000008a7805 */ /* 0x000fc4000001ff00 */
[----:B------:R-:W-:Y:S02]  /*1830*/  CS2R R140, SRZ ;  /* 0x00000000008c7805 */ /* 0x000fe4000001ff00 */
[----:B------:R-:W-:Y:S02]  /*1840*/  CS2R R142, SRZ ;  /* 0x00000000008e7805 */ /* 0x000fe4000001ff00 */
[----:B------:R-:W-:Y:S02]  /*1850*/  CS2R R144, SRZ ;  /* 0x0000000000907805 */ /* 0x000fe4000001ff00 */
[----:B------:R-:W-:Y:S02]  /*1860*/  CS2R R146, SRZ ;  /* 0x0000000000927805 */ /* 0x000fe4000001ff00 */
[----:B------:R-:W-:Y:S02]  /*1870*/  CS2R R148, SRZ ;  /* 0x0000000000947805 */ /* 0x000fe4000001ff00 */
[----:B------:R-:W-:Y:S01]  /*1880*/  CS2R R150, SRZ ;  /* 0x0000000000967805 */ /* 0x000fe2000001ff00 */
[----:B------:R3:W4:Y:S01]  /*1890*/  @!UP3 SYNCS.EXCH.64 URZ, [UR20+0x50018], UR6 ;  /* 0x05001806143fb5b2 */ /* 0x0007220008000100 */
[----:B------:R-:W-:Y:S05]  /*18a0*/  @!P1 BRA `(.L_x_47) ;  /* 0x0000000800649947 */ /* 0x000fea0003800000 */
        /* <DEDUP_REMOVED lines=64> */
[----:B------:R-:W-:Y:S01]  /*1cb0*/  UMOV UR5, URZ ;  /* 0x0000003f00057c82 */ /* 0x000fe20008000000 */
[----:B---3--:R-:W-:-:S05]  /*1cc0*/  UMOV UR6, URZ ;  /* 0x0000003f00067c82 */ /* 0x008fca0008000000 */
.L_x_49:
[----:B----4-:R-:W-:Y:S01]  /*1cd0*/  BAR.SYNC.DEFER_BLOCKING 0x0 ;  /* 0x0000000000007b1d */ /* 0x010fe20000010000 */
[----:B------:R-:W-:Y:S01]  /*1ce0*/  ULEA UR31, UR5, UR20, 0x3 ;  /* 0x00000014051f7291 */ /* 0x000fe2000f8e183f */
[----:B-1----:R-:W-:Y:S01]  /*1cf0*/  @!P2 IMAD.MOV.U32 R3, RZ, RZ, 0x14000 ;  /* 0x00014000ff03a424 */ /* 0x002fe200078e00ff */
[----:B------:R-:W-:Y:S01]  /*1d00*/  ELECT P0, URZ, PT ;  /* 0x00000000003f782f */ /* 0x000fe20003800000 */
[----:B------:R-:W-:Y:S01]  /*1d10*/  IMAD.U32 R2, RZ, RZ, UR4 ;  /* 0x00000004ff027e24 */ /* 0x000fe2000f8e00ff */
[----:B------:R-:W-:Y:S02]  /*1d20*/  ULEA UR7, UR5, UR20, 0xe ;  /* 0x0000001405077291 */ /* 0x000fe4000f8e703f */
[----:B------:R-:W-:Y:S01]  /*1d30*/  ISETP.LT.U32.AND P0, PT, R6, 0x40, P0 ;  /* 0x000000400600780c */ /* 0x000fe20000701070 */
[----:B------:R-:W-:Y:S01]  /*1d40*/  ULEA UR18, UR5, UR20, 0x10 ;  /* 0x0000001405127291 */ /* 0x000fe2000f8e803f */
[----:B------:R-:W-:Y:S01]  /*1d50*/  SHF.L.U32 R2, R2, 0x1f, RZ ;  /* 0x0000001f02027819 */ /* 0x000fe200000006ff */
[----:B------:R-:W-:-:S02]  /*1d60*/  ULOP3.LUT UR8, UR21, 0x1, URZ, 0xc0, !UPT ;  /* 0x0000000115087892 */ /* 0x000fc4000f8ec03f */
[----:B------:R-:W-:Y:S02]  /*1d70*/  UIADD3 UR7, UR7, 0x40000, URZ ;  /* 0x0004000007077890 */ /* 0x000fe4000fffe03f */
[----:B------:R-:W-:Y:S02]  /*1d80*/  ULEA UR10, UR8, UR6, 0x6 ;  /* 0x00000006080a7291 */ /* 0x000fe4000f8e303f */
[----:B------:R-:W-:Y:S02]  /*1d90*/  ULEA UR12, UR8, UR18, 0xf ;  /* 0x00000012080c7291 */ /* 0x000fe4000f8e783f */
[----:B------:R-:W-:Y:S02]  /*1da0*/  ULEA UR8, UR8, UR7, 0xd ;  /* 0x0000000708087291 */ /* 0x000fe4000f8e683f */
[----:B------:R-:W-:Y:S01]  /*1db0*/  VOTEU.ANY UP0, P0 ;  /* 0x00000000003f7886 */ /* 0x000fe20000000100 */
[----:B------:R-:W-:Y:S01]  /*1dc0*/  VOTEU.ANY UP2, P0 ;  /* 0x00000000003f7886 */ /* 0x000fe20000040100 */
[----:B------:R-:W-:Y:S01]  /*1dd0*/  ELECT P1, URZ, PT ;  /* 0x00000000003f782f */ /* 0x000fe20003820000 */
[----:B------:R1:W-:Y:S01]  /*1de0*/  @!P2 SYNCS.ARRIVE.TRANS64 RZ, [UR31+0x50000], R3 ;  /* 0x05000003ffffa9a7 */ /* 0x0003e2000800001f */
[----:B------:R-:W-:Y:S01]  /*1df0*/  BAR.SYNC.DEFER_BLOCKING 0x0 ;  /* 0x0000000000007b1d */ /* 0x000fe20000010000 */
[----:B------:R-:W-:Y:S01]  /*1e00*/  @UP0 UIADD3 UR9, UR31, 0x50000, URZ ;  /* 0x000500001f090890 */ /* 0x000fe2000fffe03f */
[----:B------:R-:W-:Y:S01]  /*1e10*/  ISETP.LT.U32.AND P1, PT, R6, 0x40, P1 ;  /* 0x000000400600780c */ /* 0x000fe20000f21070 */
[----:B------:R-:W-:-:S02]  /*1e20*/  USHF.R.U32.HI UR30, URZ, 0x4, UR7 ;  /* 0x000000043f1e7899 */ /* 0x000fc40008011607 */
[----:B------:R-:W-:Y:S01]  /*1e30*/  USHF.R.U32.HI UR18, URZ, 0x4, UR18 ;  /* 0x000000043f127899 */ /* 0x000fe20008011612 */
[----:B------:R-:W-:Y:S01]  /*1e40*/  @UP0 UMOV UR16, UR22 ;  /* 0x0000001600100c82 */ /* 0x000fe20008000000 */
[----:B------:R-:W-:Y:S01]  /*1e50*/  @UP0 UMOV UR17, UR23 ;  /* 0x0000001700110c82 */ /* 0x000fe20008000000 */
[----:B------:R-:W-:Y:S01]  /*1e60*/  UMOV UR14, UR10 ;  /* 0x0000000a000e7c82 */ /* 0x000fe20008000000 */
[----:B------:R-:W-:Y:S02]  /*1e70*/  USGXT.U32 UR30, UR30, 0xe ;  /* 0x0000000e1e1e789a */ /* 0x000fe40008000000 */
[----:B------:R-:W-:Y:S01]  /*1e80*/  USGXT.U32 UR18, UR18, 0xe ;  /* 0x0000000e1212789a */ /* 0x000fe20008000000 */
[----:B------:R-:W-:-:S03]  /*1e90*/  UMOV UR19, 0x40000040 ;  /* 0x4000004000137882 */ /* 0x000fc60000000000 */
[----:B------:R-:W-:Y:S01]  /*1ea0*/  VOTEU.ANY UP1, P1 ;  /* 0x00000000003f7886 */ /* 0x000fe20000820100 */
[----:B------:R-:W-:-:S04]  /*1eb0*/  VOTEU.ANY UP3, P1 ;  /* 0x00000000003f7886 */ /* 0x000fc80000860100 */
[----:B------:R-:W-:Y:S01]  /*1ec0*/  @UP1 UIADD3 UR13, UR31, 0x50000, URZ ;  /* 0x000500001f0d1890 */ /* 0x000fe2000fffe03f */
[----:B------:R-:W-:Y:S01]  /*1ed0*/  @UP1 UMOV UR28, UR24 ;  /* 0x00000018001c1c82 */ /* 0x000fe20008000000 */
[----:B------:R-:W-:Y:S01]  /*1ee0*/  @UP1 UMOV UR29, UR25 ;  /* 0x00000019001d1c82 */ /* 0x000fe20008000000 */
[----:B------:R3:W-:Y:S01]  /*1ef0*/  @UP2 UTMALDG.2D [UR8], [UR16] ;  /* 0x00000008100025b4 */ /* 0x0007e20008008000 */
[----:B------:R4:W-:Y:S06]  /*1f00*/  MEMBAR.ALL.CTA ;  /* 0x0000000000007992 */ /* 0x0009ec0000008000 */
[----:B----4-:R-:W4:Y:S01]  /*1f10*/  FENCE.VIEW.ASYNC.S ;  /* 0x00000000000073c6 */ /* 0x010f220000000000 */
[----:B---3--:R-:W-:Y:S01]  /*1f20*/  UMOV UR16, UR30 ;  /* 0x0000001e00107c82 */ /* 0x008fe20008000000 */
[----:B------:R-:W-:Y:S01]  /*1f30*/  UMOV UR17, 0x40000040 ;  /* 0x4000004000117882 */ /* 0x000fe20000000000 */
[----:B----4-:R-:W-:Y:S06]  /*1f40*/  BAR.SYNC.DEFER_BLOCKING 0x0 ;  /* 0x0000000000007b1d */ /* 0x010fec0000010000 */
[----:B------:R1:W-:Y:S02]  /*1f50*/  @UP3 UTMALDG.2D [UR12], [UR28] ;  /* 0x0000000c1c0035b4 */ /* 0x0003e40008008000 */
[----:B------:R-:W-:Y:S06]  /*1f60*/  BAR.SYNC.DEFER_BLOCKING 0x0 ;  /* 0x0000000000007b1d */ /* 0x000fec0000010000 */
[----:B------:R-:W3:Y:S02]  /*1f70*/  SYNCS.PHASECHK.TRANS64.TRYWAIT P0, [UR31+0x50000], R2 ;  /* 0x05000002ff0075a7 */ /* 0x000ee4000800015f */
[----:B-1-3--:R-:W-:Y:S05]  /*1f80*/  @!P0 BRA `(.L_x_48) ;  /* 0x00000008007c8947 */ /* 0x00afea0003800000 */
.L_x_50:
[----:B------:R-:W-:Y:S02]  /*1f90*/  WARPGROUP.DEPBAR.LE gsb0, 0x0 ;  /* 0x00008000000079c5 */ /* 0x000fe40000010000 */
[----:B------:R-:W-:Y:S01]  /*1fa0*/  WARPGROUP.ARRIVE ;  /* 0x00000000000079c5 */ /* 0x000fe20000000000 */
[----:B------:R-:W-:Y:S01]  /*1fb0*/  UMOV UR7, URZ ;  /* 0x0000003f00077c82 */ /* 0x000fe20008000000 */
[----:B------:R-:W-:Y:S01]  /*1fc0*/  UMOV UR8, URZ ;  /* 0x0000003f00087c82 */ /* 0x000fe20008000000 */
[----:B------:R-:W1:Y:S01]  /*1fd0*/  LDC R2, c[0x0][0x230] ;  /* 0x00008c00ff027b82 */ /* 0x000e620000000800 */
[----:B------:R-:W-:Y:S02]  /*1fe0*/  UIADD3 UR6, UR6, 0x80, URZ ;  /* 0x0000008006067890 */ /* 0x000fe4000fffe03f */
[----:B------:R-:W-:Y:S01]  /*1ff0*/  HGMMA.64x256x16.F32 R24, gdesc[UR16], R24 ;  /* 0x03e00000101879f0 */ /* 0x000fe20008700818 */
[----:B------:R-:W-:Y:S02]  /*2000*/  UIADD3 UR18, UP1, UR18, 0x2, URZ ;  /* 0x0000000212127890 */ /* 0x000fe4000ff3e03f */
[----:B------:R-:W-:-:S02]  /*2010*/  UIADD3 UR16, UP0, UR30, 0x2, URZ ;  /* 0x000000021e107890 */ /* 0x000fc4000ff1e03f */
[----:B------:R-:W-:Y:S02]  /*2020*/  UIADD3.X UR19, UR8, 0x40000040, URZ, UP1, !UPT ;  /* 0x4000004008137890 */ /* 0x000fe40008ffe43f */
[----:B------:R-:W-:Y:S02]  /*2030*/  UIADD3.X UR17, UR7, 0x40000040, URZ, UP0, !UPT ;  /* 0x4000004007117890 */ /* 0x000fe400087fe43f */
[----:B------:R-:W-:Y:S02]  /*2040*/  UIADD3.64 UR30, UR18, 0x2, URZ ;  /* 0x00000002121e7897 */ /* 0x000fe4000fffe03f */
[----:B------:R-:W-:Y:S02]  /*2050*/  UIADD3.64 UR28, UR16, 0x2, URZ ;  /* 0x00000002101c7897 */ /* 0x000fe4000fffe03f */
[----:B------:R-:W-:-:S04]  /*2060*/  UIADD3 UR5, UR5, 0x1, URZ ;  /* 0x0000000105057890 */ /* 0x000fc8000fffe03f */
[----:B------:R-:W-:Y:S01]  /*2070*/  UISETP.NE.U32.AND UP0, UPT, UR5, 0x4, UPT ;  /* 0x000000040500788c */ /* 0x000fe2000bf05070 */
[----:B-1----:R-:W-:-:S03]  /*2080*/  ISETP.LE.AND P0, PT, R2, UR6, PT ;  /* 0x0000000602007c0c */ /* 0x002fc6000bf03270 */
[----:B------:R-:W-:Y:S02]  /*2090*/  USEL UR7, URZ, 0x1, UP0 ;  /* 0x000000013f077887 */ /* 0x000fe40008000000 */
[----:B------:R-:W-:Y:S02]  /*20a0*/  USEL UR5, UR5, URZ, UP0 ;  /* 0x0000003f05057287 */ /* 0x000fe40008000000 */
[----:B------:R-:W-:-:S03]  /*20b0*/  ULOP3.LUT UR4, UR4, UR7, URZ, 0x3c, !UPT ;  /* 0x0000000704047292 */ /* 0x000fc6000f8e3c3f */
[----:B------:R-:W-:-:S15]  /*20c0*/  HGMMA.64x256x16.F32 R24, gdesc[UR16], R24 ;  /* 0x03e00000101879f0 */ /* 0x000fde0008700818 */
[----:B------:R-:W-:-:S13]  /*20d0*/  NOP ;  /* 0x0000000000007918 */ /* 0x000fda0000000000 */
[----:B------:R-:W-:Y:S01]  /*20e0*/  HGMMA.64x256x16.F32 R24, gdesc[UR28], R24 ;  /* 0x03e000001c1879f0 */ /* 0x000fe20008700818 */
[----:B------:R-:W-:Y:S02]  /*20f0*/  UIADD3.64 UR30, UR18, 0x4, URZ ;  /* 0x00000004121e7897 */ /* 0x000fe4000fffe03f */
[----:B------:R-:W-:-:S15]  /*2100*/  UIADD3.64 UR28, UR16, 0x4, URZ ;  /* 0x00000004101c7897 */ /* 0x000fde000fffe03f */
[----:B------:R-:W-:-:S10]  /*2110*/  NOP ;  /* 0x0000000000007918 */ /* 0x000fd40000000000 */
        /* <DEDUP_REMOVED lines=10> */
[----:B------:R-:W-:Y:S02]  /*21c0*/  UIADD3.64 UR28, UR16, 0x202, URZ ;  /* 0x00000202101c7897 */ /* 0x000fe4000fffe03f */
[----:B------:R-:W-:Y:S02]  /*21d0*/  UIADD3.64 UR18, UR18, 0x804, URZ ;  /* 0x0000080412127897 */ /* 0x000fe4000fffe03f */
[----:B------:R-:W-:-:S15]  /*21e0*/  UIADD3.64 UR16, UR16, 0x204, URZ ;  /* 0x0000020410107897 */ /* 0x000fde000fffe03f */
[----:B------:R-:W-:-:S06]  /*21f0*/  NOP ;  /* 0x0000000000007918 */ /* 0x000fcc0000000000 */
[----:B------:R-:W-:-:S15]  /*2200*/  HGMMA.64x256x16.F32 R24, gdesc[UR28], R24 ;  /* 0x03e000001c1879f0 */ /* 0x000fde0008700818 */
[----:B------:R-:W-:-:S13]  /*2210*/  NOP ;  /* 0x0000000000007918 */ /* 0x000fda0000000000 */
[----:B------:R-:W-:Y:S01]  /*2220*/  HGMMA.64x256x16.F32 R24, gdesc[UR16], R24, gsb0 ;  /* 0x03e00000101879f0 */ /* 0x000fe20008000818 */
[----:B------:R-:W-:Y:S05]  /*2230*/  @!P0 BRA `(.L_x_49) ;  /* 0xfffffff800a48947 */ /* 0x000fea000383ffff */
.L_x_47:
[----:B------:R-:W-:Y:S02]  /*2240*/  WARPGROUP.DEPBAR.LE gsb0, 0x0 ;  /* 0x00008000000079c5 */ /* 0x000fe40000010000 */
[----:B----4-:R-:W-:Y:S01]  /*2250*/  BAR.SYNC.DEFER_BLOCKING 0x0 ;  /* 0x0000000000007b1d */ /* 0x010fe20000010000 */
[C---:B-1----:R-:W-:Y:S01]  /*2260*/  IMAD.SHL.U32 R2, R0.reuse, 0x80, RZ ;  /* 0x0000008000027824 */ /* 0x042fe200078e00ff */
[----:B------:R-:W-:Y:S01]  /*2270*/  F2FP.F16.F32.PACK_AB R24, R25, R24 ;  /* 0x000000181918723e */ /* 0x000fe200000000ff */
[----:B------:R-:W-:Y:S01]  /*2280*/  IMAD.SHL.U32 R3, R0, 0x10, RZ ;  /* 0x0000001000037824 */ /* 0x000fe200078e00ff */
[----:B------:R-:W-:Y:S01]  /*2290*/  F2FP.F16.F32.PACK_AB R25, R27, R26 ;  /* 0x0000001a1b19723e */ /* 0x000fe200000000ff */
[----:B------:R-:W-:Y:S01]  /*22a0*/  ULOP3.LUT UR21, UR21, 0x3, URZ, 0xc0, !UPT ;  /* 0x0000000315157892 */ /* 0x000fe2000f8ec03f */
[----:B------:R-:W-:Y:S01]  /*22b0*/  LOP3.LUT R2, R2, 0x780, RZ, 0xc0, !PT ;  /* 0x0000078002027812 */ /* 0x000fe200078ec0ff */
[----:B------:R-:W-:Y:S01]  /*22c0*/  UMOV UR10, UR11 ;  /* 0x0000000b000a7c82 */ /* 0x000fe20008000000 */
[----:B------:R-:W-:Y:S01]  /*22d0*/  F2FP.F16.F32.PACK_AB R56, R57, R56 ;  /* 0x000000383938723e */ /* 0x000fe200000000ff */
[----:B------:R-:W-:Y:S01]  /*22e0*/  ULEA UR9, UR21, UR15, 0x6 ;  /* 0x0000000f15097291 */ /* 0x000fe2000f8e303f */
[----:B------:R-:W-:Y:S01]  /*22f0*/  LOP3.LUT R3, R2, 0x70, R3, 0xf8, !PT ;  /* 0x0000007002037812 */ /* 0x000fe200078ef803 */
[----:B------:R-:W-:Y:S01]  /*2300*/  ULEA UR8, UR21, UR20, 0xd ;  /* 0x0000001415087291 */ /* 0x000fe2000f8e683f */
[----:B------:R-:W-:-:S02]  /*2310*/  F2FP.F16.F32.PACK_AB R26, R29, R28 ;  /* 0x0000001c1d1a723e */ /* 0x000fc400000000ff */
[----:B------:R-:W-:Y:S02]  /*2320*/  ELECT P0, URZ, PT ;  /* 0x00000000003f782f */ /* 0x000fe40003800000 */
[----:B------:R-:W-:Y:S01]  /*2330*/  LOP3.LUT R3, R3, 0x10, R0, 0x78, !PT ;  /* 0x0000001003037812 */ /* 0x000fe200078e7800 */
[----:B------:R-:W-:Y:S01]  /*2340*/  IMAD.SHL.U32 R0, R0, 0x40, RZ ;  /* 0x0000004000007824 */ /* 0x000fe200078e00ff */
[----:B------:R-:W-:Y:S02]  /*2350*/  F2FP.F16.F32.PACK_AB R27, R31, R30 ;  /* 0x0000001e1f1b723e */ /* 0x000fe400000000ff */
[----:B------:R-:W-:Y:S02]  /*2360*/  F2FP.F16.F32.PACK_AB R57, R59, R58 ;  /* 0x0000003a3b39723e */ /* 0x000fe400000000ff */
[----:B------:R-:W-:Y:S02]  /*2370*/  LOP3.LUT R0, R3, 0x1800, R0, 0xf8, !PT ;  /* 0x0000180003007812 */ /* 0x000fe400078ef800 */
[----:B------:R-:W-:Y:S01]  /*2380*/  F2FP.F16.F32.PACK_AB R88, R89, R88 ;  /* 0x000000585958723e */ /* 0x000fe200000000ff */
[----:B------:R-:W1:Y:S02]  /*2390*/  @!P2 SYNCS.CCTL.IV [UR20+0x50000] ;  /* 0x05000000ff00a9b1 */ /* 0x000e640008000014 */
[----:B-1----:R-:W-:Y:S01]  /*23a0*/  BAR.SYNC.DEFER_BLOCKING 0x0 ;  /* 0x0000000000007b1d */ /* 0x002fe20000010000 */
[C---:B------:R-:W-:Y:S01]  /*23b0*/  LOP3.LUT R3, R0.reuse, 0x20, RZ, 0x3c, !PT ;  /* 0x0000002000037812 */ /* 0x040fe200078e3cff */
[----:B------:R-:W-:Y:S01]  /*23c0*/  VIADD R2, R0, UR20 ;  /* 0x0000001400027c36 */ /* 0x000fe20008000000 */
[----:B------:R-:W-:-:S02]  /*23d0*/  F2FP.F16.F32.PACK_AB R58, R61, R60 ;  /* 0x0000003c3d3a723e */ /* 0x000fc400000000ff */
[----:B------:R-:W-:Y:S01]  /*23e0*/  F2FP.F16.F32.PACK_AB R59, R63, R62 ;  /* 0x0000003e3f3b723e */ /* 0x000fe200000000ff */
[----:B------:R-:W-:Y:S01]  /*23f0*/  VIADD R3, R3, UR20 ;  /* 0x0000001403037c36 */ /* 0x000fe20008000000 */
[----:B------:R-:W-:Y:S02]  /*2400*/  F2FP.F16.F32.PACK_AB R89, R91, R90 ;  /* 0x0000005a5b59723e */ /* 0x000fe400000000ff */
[----:B------:R-:W-:Y:S02]  /*2410*/  F2FP.F16.F32.PACK_AB R120, R121, R120 ;  /* 0x000000787978723e */ /* 0x000fe400000000ff */
[----:B------:R-:W-:Y:S02]  /*2420*/  F2FP.F16.F32.PACK_AB R32, R33, R32 ;  /* 0x000000202120723e */ /* 0x000fe400000000ff */
[----:B------:R-:W-:Y:S02]  /*2430*/  F2FP.F16.F32.PACK_AB R90, R93, R92 ;  /* 0x0000005c5d5a723e */ /* 0x000fe400000000ff */
[----:B------:R-:W-:-:S02]  /*2440*/  F2FP.F16.F32.PACK_AB R91, R95, R94 ;  /* 0x0000005e5f5b723e */ /* 0x000fc400000000ff */
[----:B------:R-:W-:Y:S02]  /*2450*/  F2FP.F16.F32.PACK_AB R121, R123, R122 ;  /* 0x0000007a7b79723e */ /* 0x000fe400000000ff */
[----:B------:R-:W-:Y:S02]  /*2460*/  F2FP.F16.F32.PACK_AB R33, R35, R34 ;  /* 0x000000222321723e */ /* 0x000fe400000000ff */
[----:B------:R-:W-:Y:S02]  /*2470*/  F2FP.F16.F32.PACK_AB R64, R65, R64 ;  /* 0x000000404140723e */ /* 0x000fe400000000ff */
[----:B------:R-:W-:Y:S01]  /*2480*/  F2FP.F16.F32.PACK_AB R122, R125, R124 ;  /* 0x0000007c7d7a723e */ /* 0x000fe200000000ff */
[----:B------:R-:W1:Y:S02]  /*2490*/  @!P2 SYNCS.CCTL.IV [UR20+0x50008] ;  /* 0x05000800ff00a9b1 */ /* 0x000e640008000014 */
[----:B-1----:R-:W-:Y:S01]  /*24a0*/  BAR.SYNC.DEFER_BLOCKING 0x0 ;  /* 0x0000000000007b1d */ /* 0x002fe20000010000 */
[----:B------:R-:W-:-:S02]  /*24b0*/  F2FP.F16.F32.PACK_AB R123, R127, R126 ;  /* 0x0000007e7f7b723e */ /* 0x000fc400000000ff */
[----:B------:R-:W-:Y:S02]  /*24c0*/  LOP3.LUT R4, R0, 0x40, RZ, 0x3c, !PT ;  /* 0x0000004000047812 */ /* 0x000fe400078e3cff */
[----:B------:R-:W-:Y:S02]  /*24d0*/  F2FP.F16.F32.PACK_AB R34, R37, R36 ;  /* 0x000000242522723e */ /* 0x000fe400000000ff */
[----:B------:R-:W-:Y:S01]  /*24e0*/  F2FP.F16.F32.PACK_AB R35, R39, R38 ;  /* 0x000000262723723e */ /* 0x000fe200000000ff */
[----:B------:R-:W-:Y:S01]  /*24f0*/  VIADD R4, R4, UR20 ;  /* 0x0000001404047c36 */ /* 0x000fe20008000000 */
[----:B------:R-:W-:Y:S02]  /*2500*/  F2FP.F16.F32.PACK_AB R65, R67, R66 ;  /* 0x000000424341723e */ /* 0x000fe400000000ff */
[----:B------:R-:W-:Y:S02]  /*2510*/  F2FP.F16.F32.PACK_AB R96, R97, R96 ;  /* 0x000000606160723e */ /* 0x000fe400000000ff */
[----:B------:R-:W-:-:S02]  /*2520*/  F2FP.F16.F32.PACK_AB R66, R69, R68 ;  /* 0x000000444542723e */ /* 0x000fc400000000ff */
[----:B------:R-:W-:Y:S02]  /*2530*/  F2FP.F16.F32.PACK_AB R67, R71, R70 ;  /* 0x000000464743723e */ /* 0x000fe400000000ff */
[----:B------:R-:W-:Y:S02]  /*2540*/  F2FP.F16.F32.PACK_AB R97, R99, R98 ;  /* 0x000000626361723e */ /* 0x000fe400000000ff */
[----:B------:R-:W-:Y:S02]  /*2550*/  F2FP.F16.F32.PACK_AB R128, R129, R128 ;  /* 0x000000808180723e */ /* 0x000fe400000000ff */
[----:B------:R-:W-:Y:S02]  /*2560*/  F2FP.F16.F32.PACK_AB R40, R41, R40 ;  /* 0x000000282928723e */ /* 0x000fe400000000ff */
[----:B------:R-:W-:Y:S01]  /*2570*/  F2FP.F16.F32.PACK_AB R98, R101, R100 ;  /* 0x000000646562723e */ /* 0x000fe200000000ff */
[----:B------:R-:W1:Y:S02]  /*2580*/  @!P2 SYNCS.CCTL.IV [UR20+0x50010] ;  /* 0x05001000ff00a9b1 */ /* 0x000e640008000014 */
[----:B-1----:R-:W-:Y:S01]  /*2590*/  BAR.SYNC.DEFER_BLOCKING 0x0 ;  /* 0x0000000000007b1d */ /* 0x002fe20000010000 */
[----:B------:R-:W-:-:S02]  /*25a0*/  F2FP.F16.F32.PACK_AB R99, R103, R102 ;  /* 0x000000666763723e */ /* 0x000fc400000000ff */
[----:B------:R-:W-:Y:S02]  /*25b0*/  F2FP.F16.F32.PACK_AB R129, R131, R130 ;  /* 0x000000828381723e */ /* 0x000fe400000000ff */
[----:B------:R-:W-:Y:S02]  /*25c0*/  F2FP.F16.F32.PACK_AB R41, R43, R42 ;  /* 0x0000002a2b29723e */ /* 0x000fe400000000ff */
[----:B------:R-:W-:Y:S02]  /*25d0*/  F2FP.F16.F32.PACK_AB R72, R73, R72 ;  /* 0x000000484948723e */ /* 0x000fe400000000ff */
[----:B------:R-:W-:Y:S02]  /*25e0*/  F2FP.F16.F32.PACK_AB R130, R133, R132 ;  /* 0x000000848582723e */ /* 0x000fe400000000ff */
[----:B------:R-:W-:Y:S02]  /*25f0*/  F2FP.F16.F32.PACK_AB R131, R135, R134 ;  /* 0x000000868783723e */ /* 0x000fe400000000ff */
[----:B------:R-:W-:-:S02]  /*2600*/  LOP3.LUT R0, R0, 0x60, RZ, 0x3c, !PT ;  /* 0x0000006000007812 */ /* 0x000fc400078e3cff */
[----:B------:R-:W-:Y:S02]  /*2610*/  F2FP.F16.F32.PACK_AB R42, R45, R44 ;  /* 0x0000002c2d2a723e */ /* 0x000fe400000000ff */
[----:B------:R-:W-:Y:S01]  /*2620*/  F2FP.F16.F32.PACK_AB R43, R47, R46 ;  /* 0x0000002e2f2b723e */ /* 0x000fe200000000ff */
[----:B------:R-:W-:Y:S01]  /*2630*/  VIADD R0, R0, UR20 ;  /* 0x0000001400007c36 */ /* 0x000fe20008000000 */
[----:B------:R-:W-:Y:S02]  /*2640*/  F2FP.F16.F32.PACK_AB R73, R75, R74 ;  /* 0x0000004a4b49723e */ /* 0x000fe400000000ff */
[----:B------:R-:W-:Y:S02]  /*2650*/  F2FP.F16.F32.PACK_AB R104, R105, R104 ;  /* 0x000000686968723e */ /* 0x000fe400000000ff */
[----:B------:R-:W-:Y:S01]  /*2660*/  F2FP.F16.F32.PACK_AB R74, R77, R76 ;  /* 0x0000004c4d4a723e */ /* 0x000fe200000000ff */
[----:B------:R-:W1:Y:S02]  /*2670*/  @!P2 SYNCS.CCTL.IV [UR20+0x50018] ;  /* 0x05001800ff00a9b1 */ /* 0x000e640008000014 */
[----:B-1----:R-:W-:Y:S01]  /*2680*/  STSM.16.M88.4 [R2], R24 ;  /* 0x0000001802007844 */ /* 0x002fe20000000200 */
[----:B------:R-:W-:-:S02]  /*2690*/  F2FP.F16.F32.PACK_AB R75, R79, R78 ;  /* 0x0000004e4f4b723e */ /* 0x000fc400000000ff */
[----:B------:R-:W-:Y:S01]  /*26a0*/  F2FP.F16.F32.PACK_AB R105, R107, R106 ;  /* 0x0000006a6b69723e */ /* 0x000fe200000000ff */
[----:B------:R-:W-:Y:S01]  /*26b0*/  STSM.16.M88.4 [R2+0x2000], R56 ;  /* 0x0020003802007844 */ /* 0x000fe20000000200 */
[----:B------:R-:W-:Y:S02]  /*26c0*/  F2FP.F16.F32.PACK_AB R136, R137, R136 ;  /* 0x000000888988723e */ /* 0x000fe400000000ff */
[----:B------:R-:W-:Y:S01]  /*26d0*/  F2FP.F16.F32.PACK_AB R48, R49, R48 ;  /* 0x000000303130723e */ /* 0x000fe200000000ff */
[----:B------:R-:W-:Y:S01]  /*26e0*/  STSM.16.M88.4 [R2+0x4000], R88 ;  /* 0x0040005802007844 */ /* 0x000fe20000000200 */
[----:B------:R-:W-:Y:S02]  /*26f0*/  F2FP.F16.F32.PACK_AB R106, R109, R108 ;  /* 0x0000006c6d6a723e */ /* 0x000fe400000000ff */
[----:B------:R-:W-:Y:S01]  /*2700*/  F2FP.F16.F32.PACK_AB R107, R111, R110 ;  /* 0x0000006e6f6b723e */ /* 0x000fe200000000ff */
[----:B------:R-:W-:Y:S01]  /*2710*/  STSM.16.M88.4 [R2+0x6000], R120 ;  /* 0x0060007802007844 */ /* 0x000fe20000000200 */
[----:B------:R-:W-:-:S02]  /*2720*/  F2FP.F16.F32.PACK_AB R137, R139, R138 ;  /* 0x0000008a8b89723e */ /* 0x000fc400000000ff */
[----:B------:R-:W-:Y:S01]  /*2730*/  F2FP.F16.F32.PACK_AB R49, R51, R50 ;  /* 0x000000323331723e */ /* 0x000fe200000000ff */
[----:B------:R-:W-:Y:S01]  /*2740*/  STSM.16.M88.4 [R3], R32 ;  /* 0x0000002003007844 */ /* 0x000fe20000000200 */
        /* <DEDUP_REMOVED lines=8> */
[----:B------:R-:W-:Y:S01]  /*27d0*/  STSM.16.M88.4 [R3+0x6000], R128 ;  /* 0x0060008003007844 */ /* 0x000fe20000000200 */
[----:B------:R-:W-:Y:S02]  /*27e0*/  F2FP.F16.F32.PACK_AB R112, R113, R112 ;  /* 0x000000707170723e */ /* 0x000fe400000000ff */
[----:B------:R-:W-:Y:S01]  /*27f0*/  F2FP.F16.F32.PACK_AB R82, R85, R84 ;  /* 0x000000545552723e */ /* 0x000fe200000000ff */
[----:B------:R-:W-:Y:S01]  /*2800*/  STSM.16.M88.4 [R4], R40 ;  /* 0x0000002804007844 */ /* 0x000fe20000000200 */
        /* <DEDUP_REMOVED lines=11> */
[----:B------:R-:W-:Y:S04]  /*28c0*/  STSM.16.M88.4 [R0], R48 ;  /* 0x0000003000007844 */ /* 0x000fe80000000200 */
[----:B------:R-:W-:Y:S04]  /*28d0*/  STSM.16.M88.4 [R0+0x2000], R80 ;  /* 0x0020005000007844 */ /* 0x000fe80000000200 */
[----:B------:R-:W-:Y:S04]  /*28e0*/  STSM.16.M88.4 [R0+0x4000], R112 ;  /* 0x0040007000007844 */ /* 0x000fe80000000200 */
[----:B------:R-:W-:Y:S01]  /*28f0*/  STSM.16.M88.4 [R0+0x6000], R144 ;  /* 0x0060009000007844 */ /* 0x000fe20000000200 */
[----:B------:R1:W-:Y:S06]  /*2900*/  MEMBAR.ALL.CTA ;  /* 0x0000000000007992 */ /* 0x0003ec0000008000 */
[----:B-1----:R-:W1:Y:S02]  /*2910*/  FENCE.VIEW.ASYNC.S ;  /* 0x00000000000073c6 */ /* 0x002e640000000000 */
[----:B-1----:R-:W-:Y:S06]  /*2920*/  BAR.SYNC.DEFER_BLOCKING 0x0 ;  /* 0x0000000000007b1d */ /* 0x002fec0000010000 */
[----:B------:R1:W-:Y:S01]  /*2930*/  UTMASTG.2D [UR8], [UR26] ;  /* 0x000000081a0073b5 */ /* 0x0003e20008008000 */
[----:B------:R0:W-:Y:S01]  /*2940*/  UTMACMDFLUSH ;  /* 0x00000000000079b7 */ /* 0x0001e20000000000 */
[----:B------:R-:W-:-:S04]  /*2950*/  DEPBAR.LE SB0, 0x0 ;  /* 0x000080000000791a */ /* 0x000fc80000000000 */
[----:B------:R-:W-:Y:S06]  /*2960*/  BAR.SYNC.DEFER_BLOCKING 0x0 ;  /* 0x0000000000007b1d */ /* 0x000fec0000010000 */
[----:B-1-3--:R-:W-:Y:S05]  /*2970*/  EXIT ;  /* 0x000000000000794d */ /* 0x00afea0003800000 */
.L_x_48:
[----:B------:R-:W1:Y:S02]  /*2980*/  SYNCS.PHASECHK.TRANS64.TRYWAIT P0, [UR31+0x50000], R2 ;  /* 0x05000002ff0075a7 */ /* 0x000e64000800015f */
[----:B-1----:R-:W-:Y:S05]  /*2990*/  @!P0 BRA `(.L_x_48) ;  /* 0xfffffffc00f88947 */ /* 0x002fea000383ffff */
[----:B------:R-:W-:Y:S05]  /*29a0*/  BRA `(.L_x_50) ;  /* 0xfffffff400787947 */ /* 0x000fea000383ffff */
.L_x_51:
[----:B------:R-:W-:-:S00]  /*29b0*/  BRA `(.L_x_51) ;  /* 0xfffffffc00fc7947 */ /* 0x000fc0000383ffff */
[----:B------:R-:W-:-:S00]  /*29c0*/  NOP ;  /* 0x0000000000007918 */ /* 0x000fc00000000000 */
        /* <DEDUP_REMOVED lines=11> */
.L_x_52:


//--------------------- .nv.shared.gluon_wgmma    --------------------------
	.section	.nv.shared.gluon_wgmma,"aw",@nobits
	.sectionflags	@""
	.align	16
	.zero		1024


//--------------------- .nv.shared.reserved.0     --------------------------
	.section	.nv.shared.reserved.0,"aw",@nobits
	.weak		__nv_reservedSMEM_offset_0_alias
	.size		__nv_reservedSMEM_offset_0_alias, 0, 0
	.other		__nv_reservedSMEM_offset_0_alias,@"STO_CUDA_RESERVED_SHARED STV_DEFAULT"
__nv_reservedSMEM_offset_0_alias:
	.zero		0


//--------------------- .nv.constant0.gluon_wgmma --------------------------
	.section	.nv.constant0.gluon_wgmma,"a",@progbits
	.sectionflags	@""
	.align	4
.nv.constant0.gluon_wgmma:
	.zero		608


//--------------------- SYMBOLS --------------------------

	.type		.nv.reservedSmem.offset0,@object
	.size		.nv.reservedSmem.offset0,0x4
